def attn_fwd(
    Q,
    K,
    V,
    Out,
    Lse,
    sm_scale,
    stride_qz,
    stride_qh,
    stride_qm,
    stride_qk,
    stride_kz,
    stride_kh,
    stride_kn,
    stride_kk,
    stride_vz,
    stride_vh,
    stride_vn,
    stride_vk,
    stride_oz,
    stride_oh,
    stride_om,
    stride_ok,
    seqlen_q,
    seqlen_k,
    BLOCK_M: tl.constexpr,
    BLOCK_N: tl.constexpr,
    HEAD_DIM: tl.constexpr,
    CAUSAL: tl.constexpr,
):
    start_m = tl.program_id(0)
    off_hz = tl.program_id(1)
    q_off = off_hz * stride_qh
    k_off = off_hz * stride_kh
    v_off = off_hz * stride_vh
    offs_m = start_m * BLOCK_M + tl.arange(0, BLOCK_M)
    offs_d = tl.arange(0, HEAD_DIM)
    offs_n = tl.arange(0, BLOCK_N)
    q_ptrs = Q + q_off + offs_m[:, None] * stride_qm + offs_d[None, :] * stride_qk
    k_ptrs = K + k_off + offs_d[:, None] * stride_kk + offs_n[None, :] * stride_kn
    v_ptrs = V + v_off + offs_n[:, None] * stride_vn + offs_d[None, :] * stride_vk
    m_i = tl.full([BLOCK_M], float("-inf"), dtype=tl.float32)
    l_i = tl.zeros([BLOCK_M], dtype=tl.float32) + 1.0
    acc = tl.zeros([BLOCK_M, HEAD_DIM], dtype=tl.float32)
    q = tl.load(q_ptrs)
    acc, l_i, m_i = _attn_fwd_inner(
        acc,
        l_i,
        m_i,
        q,
        k_ptrs,
        v_ptrs,
        sm_scale,
        stride_kn,
        stride_vn,
        start_m,
        seqlen_k,
        BLOCK_M,
        BLOCK_N,
        HEAD_DIM,
        CAUSAL,
    )
    acc = acc / l_i[:, None]
    lse = m_i + tl.math.log2(l_i) / 1.4426950408889634
    o_ptrs = (
        Out
        + off_hz * stride_oh
        + offs_m[:, None] * stride_om
        + offs_d[None, :] * stride_ok
    )
    tl.store(o_ptrs, acc.to(Out.dtype.element_ty))
    tl.store(Lse + off_hz * seqlen_q + offs_m, lse)

# config = {"BLOCK_M": 32, "BLOCK_N": 128, "HEAD_DIM": 128, "arch": "sm_90", "causal": false, "dtype": "fp16", "num_stages": 2, "num_warps": 8}
# arch = sm_90


// ===== COMPILED SASS (sm_90a) =====

	.target	sm_90a

	.elftype	@"ET_EXEC"


//--------------------- .note.nv.tkinfo           --------------------------
	.section	.note.nv.tkinfo,"",@"SHT_NOTE"
	.sectionflags	@"SHF_NOTE_NV_TKINFO"
	.tkinfo
        /*0018*/ 	.word	0x00000002
        /*0030*/ 	.string	""
        /*0030*/ 	.string	"ptxas"
        /*0030*/ 	.string	"Cuda compilation tools, release 13.0, V13.0.88"
        /*0030*/ 	.string	"Build cuda_13.0.r13.0/compiler.36424714_0"
        /*0030*/ 	.string	"-v  -suppress-debug-info  -lineinfo  -arch sm_90a "



//--------------------- .note.nv.cuinfo           --------------------------
	.section	.note.nv.cuinfo,"",@"SHT_NOTE"
	.sectionflags	@"SHF_NOTE_NV_CUINFO"
        /*0018*/ 	.short	0x0002
        /*001a*/ 	.short	0x005a
        /*001c*/ 	.short	0x0082
	.zero		2


//--------------------- .nv.info                  --------------------------
	.section	.nv.info,"",@"SHT_CUDA_INFO"
	.align	4


	//----- nvinfo : EIATTR_REGCOUNT
	.align		4
        /*0000*/ 	.byte	0x04, 0x2f
        /*0002*/ 	.short	(.L_2 - .L_1)
	.align		4
.L_1:
        /*0004*/ 	.word	index@(attn_fwd)
        /*0008*/ 	.word	0x000000ff


	//----- nvinfo : EIATTR_FRAME_SIZE
	.align		4
.L_2:
        /*000c*/ 	.byte	0x04, 0x11
        /*000e*/ 	.short	(.L_4 - .L_3)
	.align		4
.L_3:
        /*0010*/ 	.word	index@(attn_fwd)
        /*0014*/ 	.word	0x000001f0


	//----- nvinfo : EIATTR_MIN_STACK_SIZE
	.align		4
.L_4:
        /*0018*/ 	.byte	0x04, 0x12
        /*001a*/ 	.short	(.L_6 - .L_5)
	.align		4
.L_5:
        /*001c*/ 	.word	index@(attn_fwd)
        /*0020*/ 	.word	0x000001f0
.L_6:


//--------------------- .nv.compat                --------------------------
	.section	.nv.compat,"",@"SHT_CUDA_COMPAT_INFO"
	.align	4
        /*0000*/ 	.byte	0x02, 0x09, 0x01, 0x00, 0x02, 0x02, 0x01, 0x00, 0x02, 0x05, 0x05, 0x00, 0x03, 0x07, 0x01, 0x01
        /*0010*/ 	.byte	0x02, 0x03, 0x00, 0x00, 0x02, 0x06, 0x01, 0x00, 0x04, 0x0b, 0x08, 0x00, 0x00, 0x00, 0x00, 0x00
        /*0020*/ 	.byte	0x00, 0x00, 0x00, 0x00


//--------------------- .nv.info.attn_fwd         --------------------------
	.section	.nv.info.attn_fwd,"",@"SHT_CUDA_INFO"
	.sectionflags	@""
	.align	4


	//----- nvinfo : EIATTR_CUDA_API_VERSION
	.align		4
        /*0000*/ 	.byte	0x04, 0x37
        /*0002*/ 	.short	(.L_8 - .L_7)
.L_7:
        /*0004*/ 	.word	0x00000082


	//----- nvinfo : EIATTR_KPARAM_INFO
	.align		4
.L_8:
        /*0008*/ 	.byte	0x04, 0x17
        /*000a*/ 	.short	(.L_10 - .L_9)
.L_9:
        /*000c*/ 	.word	0x00000000
        /*0010*/ 	.short	0x0019
        /*0012*/ 	.short	0x0080
        /*0014*/ 	.byte	0x00, 0xf4, 0x21, 0x00


	//----- nvinfo : EIATTR_KPARAM_INFO
	.align		4
.L_10:
        /*0018*/ 	.byte	0x04, 0x17
        /*001a*/ 	.short	(.L_12 - .L_11)
.L_11:
        /*001c*/ 	.word	0x00000000
        /*0020*/ 	.short	0x0018
        /*0022*/ 	.short	0x0078
        /*0024*/ 	.byte	0x00, 0xf4, 0x21, 0x00


	//----- nvinfo : EIATTR_KPARAM_INFO
	.align		4
.L_12:
        /*0028*/ 	.byte	0x04, 0x17
        /*002a*/ 	.short	(.L_14 - .L_13)
.L_13:
        /*002c*/ 	.word	0x00000000
        /*0030*/ 	.short	0x0017
        /*0032*/ 	.short	0x0070
        /*0034*/ 	.byte	0x00, 0xf0, 0x11, 0x00


	//----- nvinfo : EIATTR_KPARAM_INFO
	.align		4
.L_14:
        /*0038*/ 	.byte	0x04, 0x17
        /*003a*/ 	.short	(.L_16 - .L_15)
.L_15:
        /*003c*/ 	.word	0x00000000
        /*0040*/ 	.short	0x0016
        /*0042*/ 	.short	0x006c
        /*0044*/ 	.byte	0x00, 0xf0, 0x11, 0x00


	//----- nvinfo : EIATTR_KPARAM_INFO
	.align		4
.L_16:
        /*0048*/ 	.byte	0x04, 0x17
        /*004a*/ 	.short	(.L_18 - .L_17)
.L_17:
        /*004c*/ 	.word	0x00000000
        /*0050*/ 	.short	0x0015
        /*0052*/ 	.short	0x0068
        /*0054*/ 	.byte	0x00, 0xf0, 0x11, 0x00


	//----- nvinfo : EIATTR_KPARAM_INFO
	.align		4
.L_18:
        /*0058*/ 	.byte	0x04, 0x17
        /*005a*/ 	.short	(.L_20 - .L_19)
.L_19:
        /*005c*/ 	.word	0x00000000
        /*0060*/ 	.short	0x0014
        /*0062*/ 	.short	0x0064
        /*0064*/ 	.byte	0x00, 0xf0, 0x11, 0x00


	//----- nvinfo : EIATTR_KPARAM_INFO
	.align		4
.L_20:
        /*0068*/ 	.byte	0x04, 0x17
        /*006a*/ 	.short	(.L_22 - .L_21)
.L_21:
        /*006c*/ 	.word	0x00000000
        /*0070*/ 	.short	0x0013
        /*0072*/ 	.short	0x0060
        /*0074*/ 	.byte	0x00, 0xf0, 0x11, 0x00


	//----- nvinfo : EIATTR_KPARAM_INFO
	.align		4
.L_22:
        /*0078*/ 	.byte	0x04, 0x17
        /*007a*/ 	.short	(.L_24 - .L_23)
.L_23:
        /*007c*/ 	.word	0x00000000
        /*0080*/ 	.short	0x0012
        /*0082*/ 	.short	0x005c
        /*0084*/ 	.byte	0x00, 0xf0, 0x11, 0x00


	//----- nvinfo : EIATTR_KPARAM_INFO
	.align		4
.L_24:
        /*0088*/ 	.byte	0x04, 0x17
        /*008a*/ 	.short	(.L_26 - .L_25)
.L_25:
        /*008c*/ 	.word	0x00000000
        /*0090*/ 	.short	0x0011
        /*0092*/ 	.short	0x0058
        /*0094*/ 	.byte	0x00, 0xf0, 0x11, 0x00


	//----- nvinfo : EIATTR_KPARAM_INFO
	.align		4
.L_26:
        /*0098*/ 	.byte	0x04, 0x17
        /*009a*/ 	.short	(.L_28 - .L_27)
.L_27:
        /*009c*/ 	.word	0x00000000
        /*00a0*/ 	.short	0x0010
        /*00a2*/ 	.short	0x0054
        /*00a4*/ 	.byte	0x00, 0xf0, 0x11, 0x00


	//----- nvinfo : EIATTR_KPARAM_INFO
	.align		4
.L_28:
        /*00a8*/ 	.byte	0x04, 0x17
        /*00aa*/ 	.short	(.L_30 - .L_29)
.L_29:
        /*00ac*/ 	.word	0x00000000
        /*00b0*/ 	.short	0x000f
        /*00b2*/ 	.short	0x0050
        /*00b4*/ 	.byte	0x00, 0xf0, 0x11, 0x00


	//----- nvinfo : EIATTR_KPARAM_INFO
	.align		4
.L_30:
        /*00b8*/ 	.byte	0x04, 0x17
        /*00ba*/ 	.short	(.L_32 - .L_31)
.L_31:
        /*00bc*/ 	.word	0x00000000
        /*00c0*/ 	.short	0x000e
        /*00c2*/ 	.short	0x004c
        /*00c4*/ 	.byte	0x00, 0xf0, 0x11, 0x00


	//----- nvinfo : EIATTR_KPARAM_INFO
	.align		4
.L_32:
        /*00c8*/ 	.byte	0x04, 0x17
        /*00ca*/ 	.short	(.L_34 - .L_33)
.L_33:
        /*00cc*/ 	.word	0x00000000
        /*00d0*/ 	.short	0x000d
        /*00d2*/ 	.short	0x0048
        /*00d4*/ 	.byte	0x00, 0xf0, 0x11, 0x00


	//----- nvinfo : EIATTR_KPARAM_INFO
	.align		4
.L_34:
        /*00d8*/ 	.byte	0x04, 0x17
        /*00da*/ 	.short	(.L_36 - .L_35)
.L_35:
        /*00dc*/ 	.word	0x00000000
        /*00e0*/ 	.short	0x000c
        /*00e2*/ 	.short	0x0044
        /*00e4*/ 	.byte	0x00, 0xf0, 0x11, 0x00


	//----- nvinfo : EIATTR_KPARAM_INFO
	.align		4
.L_36:
        /*00e8*/ 	.byte	0x04, 0x17
        /*00ea*/ 	.short	(.L_38 - .L_37)
.L_37:
        /*00ec*/ 	.word	0x00000000
        /*00f0*/ 	.short	0x000b
        /*00f2*/ 	.short	0x0040
        /*00f4*/ 	.byte	0x00, 0xf0, 0x11, 0x00


	//----- nvinfo : EIATTR_KPARAM_INFO
	.align		4
.L_38:
        /*00f8*/ 	.byte	0x04, 0x17
        /*00fa*/ 	.short	(.L_40 - .L_39)
.L_39:
        /*00fc*/ 	.word	0x00000000
        /*0100*/ 	.short	0x000a
        /*0102*/ 	.short	0x003c
        /*0104*/ 	.byte	0x00, 0xf0, 0x11, 0x00


	//----- nvinfo : EIATTR_KPARAM_INFO
	.align		4
.L_40:
        /*0108*/ 	.byte	0x04, 0x17
        /*010a*/ 	.short	(.L_42 - .L_41)
.L_41:
        /*010c*/ 	.word	0x00000000
        /*0110*/ 	.short	0x0009
        /*0112*/ 	.short	0x0038
        /*0114*/ 	.byte	0x00, 0xf0, 0x11, 0x00


	//----- nvinfo : EIATTR_KPARAM_INFO
	.align		4
.L_42:
        /*0118*/ 	.byte	0x04, 0x17
        /*011a*/ 	.short	(.L_44 - .L_43)
.L_43:
        /*011c*/ 	.word	0x00000000
        /*0120*/ 	.short	0x0008
        /*0122*/ 	.short	0x0034
        /*0124*/ 	.byte	0x00, 0xf0, 0x11, 0x00


	//----- nvinfo : EIATTR_KPARAM_INFO
	.align		4
.L_44:
        /*0128*/ 	.byte	0x04, 0x17
        /*012a*/ 	.short	(.L_46 - .L_45)
.L_45:
        /*012c*/ 	.word	0x00000000
        /*0130*/ 	.short	0x0007
        /*0132*/ 	.short	0x0030
        /*0134*/ 	.byte	0x00, 0xf0, 0x11, 0x00


	//----- nvinfo : EIATTR_KPARAM_INFO
	.align		4
.L_46:
        /*0138*/ 	.byte	0x04, 0x17
        /*013a*/ 	.short	(.L_48 - .L_47)
.L_47:
        /*013c*/ 	.word	0x00000000
        /*0140*/ 	.short	0x0006
        /*0142*/ 	.short	0x002c
        /*0144*/ 	.byte	0x00, 0xf0, 0x11, 0x00


	//----- nvinfo : EIATTR_KPARAM_INFO
	.align		4
.L_48:
        /*0148*/ 	.byte	0x04, 0x17
        /*014a*/ 	.short	(.L_50 - .L_49)
.L_49:
        /*014c*/ 	.word	0x00000000
        /*0150*/ 	.short	0x0005
        /*0152*/ 	.short	0x0028
        /*0154*/ 	.byte	0x00, 0xf0, 0x11, 0x00


	//----- nvinfo : EIATTR_KPARAM_INFO
	.align		4
.L_50:
        /*0158*/ 	.byte	0x04, 0x17
        /*015a*/ 	.short	(.L_52 - .L_51)
.L_51:
        /*015c*/ 	.word	0x00000000
        /*0160*/ 	.short	0x0004
        /*0162*/ 	.short	0x0020
        /*0164*/ 	.byte	0x00, 0xf4, 0x21, 0x00


	//----- nvinfo : EIATTR_KPARAM_INFO
	.align		4
.L_52:
        /*0168*/ 	.byte	0x04, 0x17
        /*016a*/ 	.short	(.L_54 - .L_53)
.L_53:
        /*016c*/ 	.word	0x00000000
        /*0170*/ 	.short	0x0003
        /*0172*/ 	.short	0x0018
        /*0174*/ 	.byte	0x00, 0xf4, 0x21, 0x00


	//----- nvinfo : EIATTR_KPARAM_INFO
	.align		4
.L_54:
        /*0178*/ 	.byte	0x04, 0x17
        /*017a*/ 	.short	(.L_56 - .L_55)
.L_55:
        /*017c*/ 	.word	0x00000000
        /*0180*/ 	.short	0x0002
        /*0182*/ 	.short	0x0010
        /*0184*/ 	.byte	0x00, 0xf4, 0x21, 0x00


	//----- nvinfo : EIATTR_KPARAM_INFO
	.align		4
.L_56:
        /*0188*/ 	.byte	0x04, 0x17
        /*018a*/ 	.short	(.L_58 - .L_57)
.L_57:
        /*018c*/ 	.word	0x00000000
        /*0190*/ 	.short	0x0001
        /*0192*/ 	.short	0x0008
        /*0194*/ 	.byte	0x00, 0xf4, 0x21, 0x00


	//----- nvinfo : EIATTR_KPARAM_INFO
	.align		4
.L_58:
        /*0198*/ 	.byte	0x04, 0x17
        /*019a*/ 	.short	(.L_60 - .L_59)
.L_59:
        /*019c*/ 	.word	0x00000000
        /*01a0*/ 	.short	0x0000
        /*01a2*/ 	.short	0x0000
        /*01a4*/ 	.byte	0x00, 0xf4, 0x21, 0x00


	//----- nvinfo : EIATTR_SPARSE_MMA_MASK
	.align		4
.L_60:
        /*01a8*/ 	.byte	0x03, 0x50
        /*01aa*/ 	.short	0x0000


	//----- nvinfo : EIATTR_MAXREG_COUNT
	.align		4
        /*01ac*/ 	.byte	0x03, 0x1b
        /*01ae*/ 	.short	0x00ff


	//----- nvinfo : EIATTR_NUM_BARRIERS
	.align		4
        /*01b0*/ 	.byte	0x02, 0x4c
        /*01b2*/ 	.byte	0x01
	.zero		1


	//----- nvinfo : EIATTR_ANNOTATIONS
	.align		4
        /*01b4*/ 	.byte	0x04, 0x55
        /*01b6*/ 	.short	(.L_62 - .L_61)


	//   ....[0]....
.L_61:
        /*01b8*/ 	.word	0x00000001
        /*01bc*/ 	.byte	0x40, 0x0a, 0x00, 0x00, 0x01, 0x00, 0x00, 0x00, 0x60, 0x0b, 0x00, 0x00, 0x01, 0x00, 0x00, 0x00
        /* <DEDUP_REMOVED lines=60> */
        /*058c*/ 	.byte	0x20, 0x30, 0x00, 0x00, 0x01, 0x00, 0x00, 0x00, 0x40, 0x30, 0x00, 0x00


	//----- nvinfo : EIATTR_MERCURY_ISA_VERSION
	.align		4
.L_62:
        /*0598*/ 	.byte	0x03, 0x5f
        /*059a*/ 	.short	0x0101


	//----- nvinfo : EIATTR_COOP_GROUP_MASK_REGIDS
	.align		4
        /*059c*/ 	.byte	0x04, 0x29
        /*059e*/ 	.short	(.L_64 - .L_63)


	//   ....[0]....
.L_63:
        /*05a0*/ 	.word	0xffffffff


	//   ....[1]....
        /*05a4*/ 	.word	0xffffffff


	//   ....[2]....
        /*05a8*/ 	.word	0xffffffff


	//   ....[3]....
        /*05ac*/ 	.word	0xffffffff


	//   ....[4]....
        /*05b0*/ 	.word	0xffffffff


	//   ....[5]....
        /*05b4*/ 	.word	0xffffffff


	//   ....[6]....
        /*05b8*/ 	.word	0xffffffff


	//   ....[7]....
        /*05bc*/ 	.word	0xffffffff


	//   ....[8]....
        /*05c0*/ 	.word	0xffffffff


	//   ....[9]....
        /*05c4*/ 	.word	0xffffffff


	//   ....[10]....
        /*05c8*/ 	.word	0xffffffff


	//   ....[11]....
        /*05cc*/ 	.word	0xffffffff


	//   ....[12]....
        /*05d0*/ 	.word	0xffffffff


	//   ....[13]....
        /*05d4*/ 	.word	0xffffffff


	//   ....[14]....
        /*05d8*/ 	.word	0xffffffff


	//   ....[15]....
        /*05dc*/ 	.word	0xffffffff


	//   ....[16]....
        /*05e0*/ 	.word	0xffffffff


	//   ....[17]....
        /*05e4*/ 	.word	0xffffffff


	//   ....[18]....
        /*05e8*/ 	.word	0xffffffff


	//   ....[19]....
        /*05ec*/ 	.word	0xffffffff


	//   ....[20]....
        /*05f0*/ 	.word	0xffffffff


	//   ....[21]....
        /*05f4*/ 	.word	0xffffffff


	//----- nvinfo : EIATTR_COOP_GROUP_INSTR_OFFSETS
	.align		4
.L_64:
        /*05f8*/ 	.byte	0x04, 0x28
        /*05fa*/ 	.short	(.L_66 - .L_65)


	//   ....[0]....
.L_65:
        /*05fc*/ 	.word	0x00003db0


	//   ....[1]....
        /*0600*/ 	.word	0x00003dc0


	//   ....[2]....
        /*0604*/ 	.word	0x00003dd0


	//   ....[3]....
        /*0608*/ 	.word	0x00003de0


	//   ....[4]....
        /*060c*/ 	.word	0x00003e30


	//   ....[5]....
        /*0610*/ 	.word	0x00003e40


	//   ....[6]....
        /*0614*/ 	.word	0x00003e50


	//   ....[7]....
        /*0618*/ 	.word	0x00003e60


	//   ....[8]....
        /*061c*/ 	.word	0x00003f90


	//   ....[9]....
        /*0620*/ 	.word	0x00003fb0


	//   ....[10]....
        /*0624*/ 	.word	0x00003fd0


	//   ....[11]....
        /*0628*/ 	.word	0x00004450


	//   ....[12]....
        /*062c*/ 	.word	0x00004460


	//   ....[13]....
        /*0630*/ 	.word	0x00004470


	//   ....[14]....
        /*0634*/ 	.word	0x00004480


	//   ....[15]....
        /*0638*/ 	.word	0x000044d0


	//   ....[16]....
        /*063c*/ 	.word	0x000044e0


	//   ....[17]....
        /*0640*/ 	.word	0x000044f0


	//   ....[18]....
        /*0644*/ 	.word	0x00004500


	//   ....[19]....
        /*0648*/ 	.word	0x000045c0


	//   ....[20]....
        /*064c*/ 	.word	0x000045e0


	//   ....[21]....
        /*0650*/ 	.word	0x00004600


	//----- nvinfo : EIATTR_EXIT_INSTR_OFFSETS
	.align		4
.L_66:
        /*0654*/ 	.byte	0x04, 0x1c
        /*0656*/ 	.short	(.L_68 - .L_67)


	//   ....[0]....
.L_67:
        /*0658*/ 	.word	0x00007060


	//   ....[1]....
        /*065c*/ 	.word	0x00007090


	//----- nvinfo : EIATTR_REQNTID
	.align		4
.L_68:
        /*0660*/ 	.byte	0x04, 0x10
        /*0662*/ 	.short	(.L_70 - .L_69)
.L_69:
        /*0664*/ 	.word	0x00000100
        /*0668*/ 	.word	0x00000001
        /*066c*/ 	.word	0x00000001


	//----- nvinfo : EIATTR_CBANK_PARAM_SIZE
	.align		4
.L_70:
        /*0670*/ 	.byte	0x03, 0x19
        /*0672*/ 	.short	0x0088


	//----- nvinfo : EIATTR_PARAM_CBANK
	.align		4
        /*0674*/ 	.byte	0x04, 0x0a
        /*0676*/ 	.short	(.L_72 - .L_71)
	.align		4
.L_71:
        /*0678*/ 	.word	index@(.nv.constant0.attn_fwd)
        /*067c*/ 	.short	0x0210
        /*067e*/ 	.short	0x0088


	//----- nvinfo : EIATTR_SW_WAR
	.align		4
.L_72:
        /*0680*/ 	.byte	0x04, 0x36
        /*0682*/ 	.short	(.L_74 - .L_73)
.L_73:
        /*0684*/ 	.word	0x00000008
.L_74:


//--------------------- .nv.callgraph             --------------------------
	.section	.nv.callgraph,"",@"SHT_CUDA_CALLGRAPH"
	.align	4
	.sectionentsize	8
	.align		4
        /*0000*/ 	.word	0x00000000
	.align		4
        /*0004*/ 	.word	0xffffffff
	.align		4
        /*0008*/ 	.word	0x00000000
	.align		4
        /*000c*/ 	.word	0xfffffffe
	.align		4
        /*0010*/ 	.word	0x00000000
	.align		4
        /*0014*/ 	.word	0xfffffffd
	.align		4
        /*0018*/ 	.word	0x00000000
	.align		4
        /*001c*/ 	.word	0xfffffffc


//--------------------- .nv.constant4             --------------------------
	.section	.nv.constant4,"a",@progbits
	.align	8
	.align		8
.nv.constant4:
        /*0000*/ 	.dword	_$_str


//--------------------- .text.attn_fwd            --------------------------
	.section	.text.attn_fwd,"ax",@progbits
	.align	128
        .global         attn_fwd
        .type           attn_fwd,@function
        .size           attn_fwd,(.L_x_3 - attn_fwd)
        .other          attn_fwd,@"STO_CUDA_ENTRY STV_DEFAULT"
attn_fwd:
.text.attn_fwd:
[----:B------:R-:W0:Y:S01]  /*0000*/  LDC R1, c[0x0][0x28] ;  /* 0x00000a00ff017b82 */ /* 0x000e220000000800 */
[----:B------:R-:W1:Y:S07]  /*0010*/  S2R R31, SR_TID.X ;  /* 0x00000000001f7919 */ /* 0x000e6e0000002100 */
[----:B------:R-:W2:Y:S01]  /*0020*/  S2UR UR6, SR_CTAID.Y ;  /* 0x00000000000679c3 */ /* 0x000ea20000002600 */
[----:B------:R-:W-:Y:S01]  /*0030*/  ULDC.64 UR4, c[0x0][0x240] ;  /* 0x0000900000047ab9 */ /* 0x000fe20000000a00 */
[----:B------:R-:W-:Y:S01]  /*0040*/  ULDC.64 UR10, c[0x0][0x208] ;  /* 0x00008200000a7ab9 */ /* 0x000fe20000000a00 */
[----:B------:R-:W3:Y:S01]  /*0050*/  S2R R3, SR_CTAID.X ;  /* 0x0000000000037919 */ /* 0x000ee20000002500 */
[----:B0-----:R-:W-:-:S04]  /*0060*/  VIADD R1, R1, 0xfffffe10 ;  /* 0xfffffe1001017836 */ /* 0x001fc80000000000 */
[----:B------:R-:W0:Y:S08]  /*0070*/  LDC R29, c[0x0][0x248] ;  /* 0x00009200ff1d7b82 */ /* 0x000e300000000800 */
[----:B------:R-:W4:Y:S01]  /*0080*/  LDC.64 R26, c[0x0][0x210] ;  /* 0x00008400ff1a7b82 */ /* 0x000f220000000a00 */
[----:B--2---:R-:W-:-:S04]  /*0090*/  UIMAD UR4, UR6, UR4, URZ ;  /* 0x00000004060472a4 */ /* 0x004fc8000f8e023f */
[----:B------:R-:W-:Y:S01]  /*00a0*/  USHF.L.U32 UR7, UR4, 0x1, URZ ;  /* 0x0000000104077899 */ /* 0x000fe2000800063f */
[----:B-1----:R-:W-:Y:S02]  /*00b0*/  LOP3.LUT R252, R31, 0x1f, RZ, 0xc0, !PT ;  /* 0x0000001f1ffc7812 */ /* 0x002fe400078ec0ff */
[----:B------:R-:W-:-:S03]  /*00c0*/  SHF.R.U32.HI R2, RZ, 0x5, R31 ;  /* 0x00000005ff027819 */ /* 0x000fc6000001161f */
[----:B---3--:R-:W-:Y:S01]  /*00d0*/  IMAD R252, R3, 0x20, R252 ;  /* 0x0000002003fc7824 */ /* 0x008fe200078e02fc */
[----:B------:R-:W-:-:S03]  /*00e0*/  SGXT.U32 R2, R2, 0x3 ;  /* 0x000000030202781a */ /* 0x000fc60000000000 */
[----:B------:R-:W-:Y:S01]  /*00f0*/  IMAD R0, R252, UR5, RZ ;  /* 0x00000005fc007c24 */ /* 0x000fe2000f8e02ff */
[----:B------:R-:W-:Y:S01]  /*0100*/  UIMAD.WIDE UR4, UR4, 0x2, URZ ;  /* 0x00000002040478a5 */ /* 0x000fe2000f8e023f */
[----:B0-----:R-:W-:Y:S02]  /*0110*/  IMAD R5, R2, R29, RZ ;  /* 0x0000001d02057224 */ /* 0x001fe400078e02ff */
[C---:B------:R-:W-:Y:S02]  /*0120*/  IMAD.SHL.U32 R3, R0.reuse, 0x2, RZ ;  /* 0x0000000200037824 */ /* 0x040fe400078e00ff */
[----:B------:R-:W-:-:S03]  /*0130*/  IMAD.HI R0, R0, 0x2, RZ ;  /* 0x0000000200007827 */ /* 0x000fc600078e02ff */
[----:B----4-:R-:W-:Y:S01]  /*0140*/  IADD3 R25, P0, P1, R3, UR7, R26 ;  /* 0x0000000703197c10 */ /* 0x010fe2000f91e01a */
[----:B------:R-:W-:-:S03]  /*0150*/  IMAD R7, R29, 0x8, R5 ;  /* 0x000000081d077824 */ /* 0x000fc600078e0205 */
[----:B------:R-:W-:Y:S02]  /*0160*/  IADD3.X R27, R0, UR5, R27, P0, P1 ;  /* 0x00000005001b7c10 */ /* 0x000fe400087e241b */
[----:B------:R-:W-:Y:S02]  /*0170*/  LEA R2, P0, R5, R25, 0x1 ;  /* 0x0000001905027211 */ /* 0x000fe400078008ff */
[----:B------:R-:W-:Y:S02]  /*0180*/  LEA R0, R29, R7, 0x3 ;  /* 0x000000071d007211 */ /* 0x000fe400078e18ff */
[----:B------:R-:W-:Y:S02]  /*0190*/  LEA R4, P1, R7, R25, 0x1 ;  /* 0x0000001907047211 */ /* 0x000fe400078208ff */
[----:B------:R-:W-:Y:S01]  /*01a0*/  LEA.HI.X.SX32 R3, R5, R27, 0x1, P0 ;  /* 0x0000001b05037211 */ /* 0x000fe200000f0eff */
[----:B------:R-:W-:Y:S01]  /*01b0*/  IMAD R9, R29, 0x8, R0 ;  /* 0x000000081d097824 */ /* 0x000fe200078e0200 */
[----:B------:R-:W-:-:S02]  /*01c0*/  LEA R6, P0, R0, R25, 0x1 ;  /* 0x0000001900067211 */ /* 0x000fc400078008ff */
[-C--:B------:R-:W-:Y:S01]  /*01d0*/  LEA.HI.X.SX32 R5, R7, R27.reuse, 0x1, P1 ;  /* 0x0000001b07057211 */ /* 0x080fe200008f0eff */
[----:B------:R0:W2:Y:S01]  /*01e0*/  LDG.E.U16 R15, desc[UR10][R2.64] ;  /* 0x0000000a020f7981 */ /* 0x0000a2000c1e1500 */
[----:B------:R-:W-:Y:S01]  /*01f0*/  LEA.HI.X.SX32 R7, R0, R27, 0x1, P0 ;  /* 0x0000001b00077211 */ /* 0x000fe200000f0eff */
[----:B------:R-:W-:Y:S01]  /*0200*/  IMAD R0, R29, 0x8, R9 ;  /* 0x000000081d007824 */ /* 0x000fe200078e0209 */
[----:B------:R-:W-:Y:S01]  /*0210*/  LEA R8, P0, R9, R25, 0x1 ;  /* 0x0000001909087211 */ /* 0x000fe200078008ff */
[----:B------:R1:W3:Y:S02]  /*0220*/  LDG.E.U16 R16, desc[UR10][R4.64] ;  /* 0x0000000a04107981 */ /* 0x0002e4000c1e1500 */
[----:B------:R-:W-:Y:S01]  /*0230*/  IMAD R13, R29, 0x8, R0 ;  /* 0x000000081d0d7824 */ /* 0x000fe200078e0200 */
[----:B------:R-:W-:Y:S01]  /*0240*/  LEA.HI.X.SX32 R9, R9, R27, 0x1, P0 ;  /* 0x0000001b09097211 */ /* 0x000fe200000f0eff */
[----:B------:R-:W4:Y:S01]  /*0250*/  LDG.E.U16 R17, desc[UR10][R6.64] ;  /* 0x0000000a06117981 */ /* 0x000f22000c1e1500 */
[----:B------:R-:W-:-:S03]  /*0260*/  LEA R10, P0, R0, R25, 0x1 ;  /* 0x00000019000a7211 */ /* 0x000fc600078008ff */
[----:B------:R5:W4:Y:S01]  /*0270*/  LDG.E.U16 R18, desc[UR10][R8.64] ;  /* 0x0000000a08127981 */ /* 0x000b22000c1e1500 */
[----:B------:R-:W-:Y:S01]  /*0280*/  LEA.HI.X.SX32 R11, R0, R27, 0x1, P0 ;  /* 0x0000001b000b7211 */ /* 0x000fe200000f0eff */
[----:B------:R-:W-:Y:S01]  /*0290*/  IMAD R0, R29, 0x8, R13 ;  /* 0x000000081d007824 */ /* 0x000fe200078e020d */
[----:B0-----:R-:W-:-:S03]  /*02a0*/  LEA R2, P0, R13, R25, 0x1 ;  /* 0x000000190d027211 */ /* 0x001fc600078008ff */
[----:B------:R0:W4:Y:S01]  /*02b0*/  LDG.E.U16 R19, desc[UR10][R10.64] ;  /* 0x0000000a0a137981 */ /* 0x000122000c1e1500 */
[C---:B------:R-:W-:Y:S02]  /*02c0*/  LEA R12, P1, R0.reuse, R25, 0x1 ;  /* 0x00000019000c7211 */ /* 0x040fe400078208ff */
[----:B------:R-:W-:Y:S02]  /*02d0*/  LEA R14, R29, R0, 0x3 ;  /* 0x000000001d0e7211 */ /* 0x000fe400078e18ff */
[-C--:B------:R-:W-:Y:S02]  /*02e0*/  LEA.HI.X.SX32 R3, R13, R27.reuse, 0x1, P0 ;  /* 0x0000001b0d037211 */ /* 0x080fe400000f0eff */
[----:B------:R-:W-:Y:S01]  /*02f0*/  LEA.HI.X.SX32 R13, R0, R27, 0x1, P1 ;  /* 0x0000001b000d7211 */ /* 0x000fe200008f0eff */
[C---:B------:R-:W-:Y:S01]  /*0300*/  IMAD R0, R29.reuse, 0x8, R14 ;  /* 0x000000081d007824 */ /* 0x040fe200078e020e */
[C---:B-1----:R-:W-:Y:S01]  /*0310*/  LEA R4, P0, R14.reuse, R25, 0x1 ;  /* 0x000000190e047211 */ /* 0x042fe200078008ff */
[----:B------:R1:W4:Y:S03]  /*0320*/  LDG.E.U16 R20, desc[UR10][R2.64] ;  /* 0x0000000a02147981 */ /* 0x000326000c1e1500 */
[----:B------:R-:W-:Y:S01]  /*0330*/  LEA.HI.X.SX32 R5, R14, R27, 0x1, P0 ;  /* 0x0000001b0e057211 */ /* 0x000fe200000f0eff */
[C---:B-----5:R-:W-:Y:S01]  /*0340*/  IMAD R9, R29.reuse, 0x8, R0 ;  /* 0x000000081d097824 */ /* 0x060fe200078e0200 */
[C---:B------:R-:W-:Y:S01]  /*0350*/  LEA R6, P0, R0.reuse, R25, 0x1 ;  /* 0x0000001900067211 */ /* 0x040fe200078008ff */
[----:B------:R5:W4:Y:S03]  /*0360*/  LDG.E.U16 R21, desc[UR10][R12.64] ;  /* 0x0000000a0c157981 */ /* 0x000b26000c1e1500 */
[----:B------:R-:W-:Y:S01]  /*0370*/  LEA.HI.X.SX32 R7, R0, R27, 0x1, P0 ;  /* 0x0000001b00077211 */ /* 0x000fe200000f0eff */
[----:B------:R-:W-:Y:S01]  /*0380*/  IMAD R0, R29, 0x8, R9 ;  /* 0x000000081d007824 */ /* 0x000fe200078e0209 */
[-C--:B------:R-:W-:Y:S01]  /*0390*/  LEA R8, P0, R9, R25.reuse, 0x1 ;  /* 0x0000001909087211 */ /* 0x080fe200078008ff */
[----:B------:R5:W4:Y:S02]  /*03a0*/  LDG.E.U16 R22, desc[UR10][R4.64] ;  /* 0x0000000a04167981 */ /* 0x000b24000c1e1500 */
[----:B------:R-:W-:Y:S01]  /*03b0*/  IMAD R14, R29, 0x8, R0 ;  /* 0x000000081d0e7824 */ /* 0x000fe200078e0200 */
[C---:B0-----:R-:W-:Y:S01]  /*03c0*/  LEA R10, P1, R0.reuse, R25, 0x1 ;  /* 0x00000019000a7211 */ /* 0x041fe200078208ff */
[----:B------:R0:W4:Y:S03]  /*03d0*/  LDG.E.U16 R23, desc[UR10][R6.64] ;  /* 0x0000000a06177981 */ /* 0x000126000c1e1500 */
[----:B------:R-:W-:-:S02]  /*03e0*/  LEA.HI.X.SX32 R11, R0, R27, 0x1, P1 ;  /* 0x0000001b000b7211 */ /* 0x000fc400008f0eff */
[----:B------:R-:W-:Y:S02]  /*03f0*/  LEA R0, R29, R14, 0x3 ;  /* 0x0000000e1d007211 */ /* 0x000fe400078e18ff */
[----:B------:R-:W-:Y:S01]  /*0400*/  LEA.HI.X.SX32 R9, R9, R27, 0x1, P0 ;  /* 0x0000001b09097211 */ /* 0x000fe200000f0eff */
[----:B------:R-:W4:Y:S01]  /*0410*/  LDG.E.U16 R10, desc[UR10][R10.64] ;  /* 0x0000000a0a0a7981 */ /* 0x000f22000c1e1500 */
[C---:B-1----:R-:W-:Y:S01]  /*0420*/  LEA R2, P0, R14.reuse, R25, 0x1 ;  /* 0x000000190e027211 */ /* 0x042fe200078008ff */
[C---:B-----5:R-:W-:Y:S02]  /*0430*/  IMAD R13, R29.reuse, 0x8, R0 ;  /* 0x000000081d0d7824 */ /* 0x060fe400078e0200 */
[----:B------:R1:W5:Y:S01]  /*0440*/  LDG.E.U16 R24, desc[UR10][R8.64] ;  /* 0x0000000a08187981 */ /* 0x000362000c1e1500 */
[----:B------:R-:W-:Y:S01]  /*0450*/  LEA.HI.X.SX32 R3, R14, R27, 0x1, P0 ;  /* 0x0000001b0e037211 */ /* 0x000fe200000f0eff */
[----:B------:R-:W-:Y:S01]  /*0460*/  IMAD R14, R29, 0x8, R13 ;  /* 0x000000081d0e7824 */ /* 0x000fe200078e020d */
[----:B------:R-:W-:-:S04]  /*0470*/  LEA R4, P0, R0, R25, 0x1 ;  /* 0x0000001900047211 */ /* 0x000fc800078008ff */
[----:B------:R-:W-:Y:S01]  /*0480*/  LEA.HI.X.SX32 R5, R0, R27, 0x1, P0 ;  /* 0x0000001b00057211 */ /* 0x000fe200000f0eff */
[----:B------:R-:W-:Y:S01]  /*0490*/  IMAD R0, R29, 0x8, R14 ;  /* 0x000000081d007824 */ /* 0x000fe200078e020e */
[CC--:B0-----:R-:W-:Y:S01]  /*04a0*/  LEA R6, P0, R13.reuse, R25.reuse, 0x1 ;  /* 0x000000190d067211 */ /* 0x0c1fe200078008ff */
[----:B------:R0:W5:Y:S01]  /*04b0*/  LDG.E.U16 R3, desc[UR10][R2.64] ;  /* 0x0000000a02037981 */ /* 0x000162000c1e1500 */
[----:B------:R-:W-:Y:S02]  /*04c0*/  LEA R12, P1, R14, R25, 0x1 ;  /* 0x000000190e0c7211 */ /* 0x000fe400078208ff */
[----:B------:R-:W-:Y:S01]  /*04d0*/  LEA.HI.X.SX32 R7, R13, R27, 0x1, P0 ;  /* 0x0000001b0d077211 */ /* 0x000fe200000f0eff */
[----:B------:R0:W5:Y:S01]  /*04e0*/  LDG.E.U16 R4, desc[UR10][R4.64] ;  /* 0x0000000a04047981 */ /* 0x000162000c1e1500 */
[----:B-1----:R-:W-:Y:S02]  /*04f0*/  LEA R8, P0, R0, R25, 0x1 ;  /* 0x0000001900087211 */ /* 0x002fe400078008ff */
[----:B------:R-:W-:-:S02]  /*0500*/  LEA.HI.X.SX32 R13, R14, R27, 0x1, P1 ;  /* 0x0000001b0e0d7211 */ /* 0x000fc400008f0eff */
[----:B------:R-:W-:Y:S01]  /*0510*/  LEA.HI.X.SX32 R9, R0, R27, 0x1, P0 ;  /* 0x0000001b00097211 */ /* 0x000fe200000f0eff */
[----:B------:R-:W1:Y:S01]  /*0520*/  LDC R14, c[0x0][0x280] ;  /* 0x0000a000ff0e7b82 */ /* 0x000e620000000800 */
[----:B------:R1:W5:Y:S04]  /*0530*/  LDG.E.U16 R0, desc[UR10][R6.64] ;  /* 0x0000000a06007981 */ /* 0x000368000c1e1500 */
[----:B------:R-:W5:Y:S04]  /*0540*/  LDG.E.U16 R12, desc[UR10][R12.64] ;  /* 0x0000000a0c0c7981 */ /* 0x000f68000c1e1500 */
[----:B------:R1:W5:Y:S01]  /*0550*/  LDG.E.U16 R9, desc[UR10][R8.64] ;  /* 0x0000000a08097981 */ /* 0x000362000c1e1500 */
[----:B------:R-:W1:Y:S01]  /*0560*/  S2UR UR5, SR_CgaCtaId ;  /* 0x00000000000579c3 */ /* 0x000e620000008800 */
[C---:B------:R-:W-:Y:S01]  /*0570*/  LOP3.LUT R11, R31.reuse, 0xc0, RZ, 0xc0, !PT ;  /* 0x000000c01f0b7812 */ /* 0x040fe200078ec0ff */
[----:B------:R-:W-:Y:S01]  /*0580*/  UMOV UR4, 0x400 ;  /* 0x0000040000047882 */ /* 0x000fe20000000000 */
[----:B0-----:R-:W-:-:S02]  /*0590*/  IMAD.SHL.U32 R2, R31, 0x2, RZ ;  /* 0x000000021f027824 */ /* 0x001fc400078e00ff */
[----:B------:R-:W-:Y:S02]  /*05a0*/  SHF.R.U32.HI R11, RZ, 0x2, R11 ;  /* 0x00000002ff0b7819 */ /* 0x000fe4000001160b */
[----:B-1----:R-:W-:Y:S02]  /*05b0*/  ISETP.GE.AND P0, PT, R14, 0x1, PT ;  /* 0x000000010e00780c */ /* 0x002fe40003f06270 */
[----:B------:R-:W-:Y:S01]  /*05c0*/  LOP3.LUT R5, R11, 0x1fe, R2, 0x78, !PT ;  /* 0x000001fe0b057812 */ /* 0x000fe200078e7802 */
[----:B------:R-:W-:Y:S01]  /*05d0*/  ULEA UR4, UR5, UR4, 0x18 ;  /* 0x0000000405047291 */ /* 0x000fe2000f8ec03f */
[----:B------:R-:W-:Y:S01]  /*05e0*/  MOV R6, 0x3f800000 ;  /* 0x3f80000000067802 */ /* 0x000fe20000000f00 */
[----:B------:R-:W-:Y:S01]  /*05f0*/  IMAD.MOV.U32 R2, RZ, RZ, -0x800000 ;  /* 0xff800000ff027424 */ /* 0x000fe200078e00ff */
[----:B------:R-:W-:Y:S01]  /*0600*/  MOV R7, 0x3f800000 ;  /* 0x3f80000000077802 */ /* 0x000fe20000000f00 */
[----:B------:R-:W-:Y:S01]  /*0610*/  IMAD.MOV.U32 R80, RZ, RZ, -0x800000 ;  /* 0xff800000ff507424 */ /* 0x000fe200078e00ff */
[----:B------:R-:W-:Y:S01]  /*0620*/  CS2R R92, SRZ ;  /* 0x00000000005c7805 */ /* 0x000fe2000001ff00 */
[----:B------:R-:W-:Y:S01]  /*0630*/  IMAD.MOV.U32 R8, RZ, RZ, 0x3f800000 ;  /* 0x3f800000ff087424 */ /* 0x000fe200078e00ff */
[----:B------:R-:W-:Y:S01]  /*0640*/  CS2R R94, SRZ ;  /* 0x00000000005e7805 */ /* 0x000fe2000001ff00 */
[----:B------:R-:W-:Y:S01]  /*0650*/  IMAD.MOV.U32 R11, RZ, RZ, 0x3f800000 ;  /* 0x3f800000ff0b7424 */ /* 0x000fe200078e00ff */
[----:B------:R-:W-:-:S02]  /*0660*/  CS2R R84, SRZ ;  /* 0x0000000000547805 */ /* 0x000fc4000001ff00 */
[----:B------:R-:W-:Y:S02]  /*0670*/  CS2R R86, SRZ ;  /* 0x0000000000567805 */ /* 0x000fe4000001ff00 */
[----:B------:R-:W-:Y:S02]  /*0680*/  CS2R R96, SRZ ;  /* 0x0000000000607805 */ /* 0x000fe4000001ff00 */
[----:B------:R-:W-:Y:S02]  /*0690*/  CS2R R98, SRZ ;  /* 0x0000000000627805 */ /* 0x000fe4000001ff00 */
[----:B------:R-:W-:Y:S02]  /*06a0*/  CS2R R88, SRZ ;  /* 0x0000000000587805 */ /* 0x000fe4000001ff00 */
[----:B------:R-:W-:Y:S01]  /*06b0*/  CS2R R90, SRZ ;  /* 0x00000000005a7805 */ /* 0x000fe2000001ff00 */
[----:B--2---:R-:W-:Y:S04]  /*06c0*/  STS.U16 [R5+UR4+0x8000], R15 ;  /* 0x0080000f05007988 */ /* 0x004fe80008000404 */
[----:B---3--:R0:W-:Y:S04]  /*06d0*/  STS.U16 [R5+UR4+0x8200], R16 ;  /* 0x0082001005007988 */ /* 0x0081e80008000404 */
[----:B----4-:R1:W-:Y:S04]  /*06e0*/  STS.U16 [R5+UR4+0x8400], R17 ;  /* 0x0084001105007988 */ /* 0x0103e80008000404 */
[----:B------:R2:W-:Y:S01]  /*06f0*/  STS.U16 [R5+UR4+0x8600], R18 ;  /* 0x0086001205007988 */ /* 0x0005e20008000404 */
[----:B0-----:R-:W-:-:S03]  /*0700*/  IMAD.MOV.U32 R16, RZ, RZ, -0x800000 ;  /* 0xff800000ff107424 */ /* 0x001fc600078e00ff */
[----:B------:R2:W-:Y:S01]  /*0710*/  STS.U16 [R5+UR4+0x8800], R19 ;  /* 0x0088001305007988 */ /* 0x0005e20008000404 */
[----:B-1----:R-:W-:-:S03]  /*0720*/  IMAD.MOV.U32 R17, RZ, RZ, -0x800000 ;  /* 0xff800000ff117424 */ /* 0x002fc600078e00ff */
[----:B------:R2:W-:Y:S04]  /*0730*/  STS.U16 [R5+UR4+0x8a00], R20 ;  /* 0x008a001405007988 */ /* 0x0005e80008000404 */
[----:B------:R2:W-:Y:S04]  /*0740*/  STS.U16 [R5+UR4+0x8c00], R21 ;  /* 0x008c001505007988 */ /* 0x0005e80008000404 */
[----:B------:R2:W-:Y:S04]  /*0750*/  STS.U16 [R5+UR4+0x8e00], R22 ;  /* 0x008e001605007988 */ /* 0x0005e80008000404 */
[----:B------:R2:W-:Y:S04]  /*0760*/  STS.U16 [R5+UR4+0x9000], R23 ;  /* 0x0090001705007988 */ /* 0x0005e80008000404 */
[----:B------:R2:W-:Y:S04]  /*0770*/  STS.U16 [R5+UR4+0x9400], R10 ;  /* 0x0094000a05007988 */ /* 0x0005e80008000404 */
[----:B-----5:R2:W-:Y:S04]  /*0780*/  STS.U16 [R5+UR4+0x9200], R24 ;  /* 0x0092001805007988 */ /* 0x0205e80008000404 */
[----:B------:R2:W-:Y:S04]  /*0790*/  STS.U16 [R5+UR4+0x9600], R3 ;  /* 0x0096000305007988 */ /* 0x0005e80008000404 */
[----:B------:R2:W-:Y:S04]  /*07a0*/  STS.U16 [R5+UR4+0x9800], R4 ;  /* 0x0098000405007988 */ /* 0x0005e80008000404 */
[----:B------:R2:W-:Y:S04]  /*07b0*/  STS.U16 [R5+UR4+0x9a00], R0 ;  /* 0x009a000005007988 */ /* 0x0005e80008000404 */
[----:B------:R2:W-:Y:S04]  /*07c0*/  STS.U16 [R5+UR4+0x9c00], R12 ;  /* 0x009c000c05007988 */ /* 0x0005e80008000404 */
[----:B------:R2:W-:Y:S01]  /*07d0*/  STS.U16 [R5+UR4+0x9e00], R9 ;  /* 0x009e000905007988 */ /* 0x0005e20008000404 */
[----:B------:R-:W-:Y:S05]  /*07e0*/  @!P0 BRA `(.L_x_0) ;  /* 0x0000005000d08947 */ /* 0x000fea0003800000 */
[----:B------:R-:W0:Y:S01]  /*07f0*/  LDC.64 R126, c[0x0][0x250] ;  /* 0x00009400ff7e7b82 */ /* 0x000e220000000a00 */
[----:B--2---:R-:W-:Y:S01]  /*0800*/  SHF.R.U32.HI R3, RZ, 0x7, R31 ;  /* 0x00000007ff037819 */ /* 0x004fe2000001161f */
[----:B------:R-:W-:Y:S01]  /*0810*/  ULDC UR4, c[0x0][0x258] ;  /* 0x0000960000047ab9 */ /* 0x000fe20000000800 */
[----:B------:R-:W-:Y:S01]  /*0820*/  LOP3.LUT R5, R31, 0x7f, RZ, 0xc0, !PT ;  /* 0x0000007f1f057812 */ /* 0x000fe200078ec0ff */
[----:B------:R-:W-:Y:S01]  /*0830*/  ULDC.64 UR8, c[0x0][0x218] ;  /* 0x0000860000087ab9 */ /* 0x000fe20000000a00 */
[----:B------:R-:W-:Y:S02]  /*0840*/  SGXT.U32 R3, R3, 0x1 ;  /* 0x000000010303781a */ /* 0x000fe40000000000 */
[----:B------:R-:W-:Y:S01]  /*0850*/  LOP3.LUT P1, RZ, R31, 0x7, RZ, 0xc0, !PT ;  /* 0x000000071fff7812 */ /* 0x000fe2000782c0ff */
[----:B------:R-:W-:Y:S01]  /*0860*/  IMAD R6, R5, UR4, RZ ;  /* 0x0000000405067c24 */ /* 0x000fe2000f8e02ff */
[----:B------:R-:W-:Y:S01]  /*0870*/  ULDC.64 UR4, c[0x0][0x260] ;  /* 0x0000980000047ab9 */ /* 0x000fe20000000a00 */
[----:B------:R-:W1:Y:S01]  /*0880*/  LDC R2, c[0x0][0x268] ;  /* 0x00009a00ff027b82 */ /* 0x000e620000000800 */
[----:B------:R-:W-:Y:S01]  /*0890*/  UIMAD UR4, UR6, UR4, URZ ;  /* 0x00000004060472a4 */ /* 0x000fe2000f8e023f */
[----:B------:R-:W-:Y:S01]  /*08a0*/  IMAD.SHL.U32 R7, R6, 0x2, RZ ;  /* 0x0000000206077824 */ /* 0x000fe200078e00ff */
[----:B------:R-:W-:-:S05]  /*08b0*/  LOP3.LUT P0, RZ, R31, 0x3, RZ, 0xc0, !PT ;  /* 0x000000031fff7812 */ /* 0x000fca000780c0ff */
[----:B------:R-:W2:Y:S01]  /*08c0*/  LDC.64 R76, c[0x0][0x220] ;  /* 0x00008800ff4c7b82 */ /* 0x000ea20000000a00 */
[----:B0-----:R-:W-:Y:S02]  /*08d0*/  IMAD R8, R3, R127, RZ ;  /* 0x0000007f03087224 */ /* 0x001fe400078e02ff */
[----:B------:R-:W-:Y:S02]  /*08e0*/  IMAD R0, R126, UR6, RZ ;  /* 0x000000067e007c24 */ /* 0x000fe4000f8e02ff */
[C---:B------:R-:W-:Y:S02]  /*08f0*/  IMAD R10, R127.reuse, 0x2, R8 ;  /* 0x000000027f0a7824 */ /* 0x040fe400078e0208 */
[C---:B------:R-:W-:Y:S02]  /*0900*/  IMAD.SHL.U32 R4, R0.reuse, 0x2, RZ ;  /* 0x0000000200047824 */ /* 0x040fe400078e00ff */
[----:B------:R-:W-:Y:S02]  /*0910*/  IMAD R12, R127, 0x2, R10 ;  /* 0x000000027f0c7824 */ /* 0x000fe400078e020a */
[----:B------:R-:W-:Y:S01]  /*0920*/  IMAD.HI R0, R0, 0x2, RZ ;  /* 0x0000000200007827 */ /* 0x000fe200078e02ff */
[----:B------:R-:W-:-:S02]  /*0930*/  IADD3 R249, P2, P3, R7, UR8, R4 ;  /* 0x0000000807f97c10 */ /* 0x000fc4000fb5e004 */
[----:B------:R-:W-:Y:S01]  /*0940*/  LEA R14, R127, R12, 0x1 ;  /* 0x0000000c7f0e7211 */ /* 0x000fe200078e08ff */
[----:B------:R-:W-:Y:S01]  /*0950*/  IMAD R7, R5, UR5, RZ ;  /* 0x0000000505077c24 */ /* 0x000fe2000f8e02ff */
[-C--:B------:R-:W-:Y:S01]  /*0960*/  LEA R134, P5, R8, R249.reuse, 0x1 ;  /* 0x000000f908867211 */ /* 0x080fe200078a08ff */
[----:B------:R-:W-:Y:S01]  /*0970*/  IMAD.HI R5, R6, 0x2, RZ ;  /* 0x0000000206057827 */ /* 0x000fe200078e02ff */
[----:B------:R-:W-:Y:S01]  /*0980*/  LEA R138, P4, R10, R249, 0x1 ;  /* 0x000000f90a8a7211 */ /* 0x000fe200078808ff */
[----:B------:R-:W-:Y:S02]  /*0990*/  USHF.L.U32 UR5, UR4, 0x1, URZ ;  /* 0x0000000104057899 */ /* 0x000fe4000800063f */
[----:B------:R-:W-:Y:S01]  /*09a0*/  IMAD R16, R127, 0x2, R14 ;  /* 0x000000027f107824 */ /* 0x000fe200078e020e */
[----:B------:R-:W-:Y:S01]  /*09b0*/  IADD3.X R49, R5, UR9, R0, P2, P3 ;  /* 0x0000000905317c10 */ /* 0x000fe200097e6400 */
[----:B-1----:R-:W-:Y:S01]  /*09c0*/  IMAD R3, R3, R2, RZ ;  /* 0x0000000203037224 */ /* 0x002fe200078e02ff */
[----:B------:R-:W-:Y:S01]  /*09d0*/  ULDC UR9, c[0x0][0x238] ;  /* 0x00008e0000097ab9 */ /* 0x000fe20000000800 */
[C---:B------:R-:W-:Y:S01]  /*09e0*/  IMAD R18, R127.reuse, 0x2, R16 ;  /* 0x000000027f127824 */ /* 0x040fe200078e0210 */
[----:B------:R-:W-:Y:S01]  /*09f0*/  LEA.HI.X.SX32 R135, R8, R49, 0x1, P5 ;  /* 0x0000003108877211 */ /* 0x000fe200028f0eff */
[----:B------:R-:W-:Y:S01]  /*0a00*/  IMAD R5, R2, 0x2, R3 ;  /* 0x0000000202057824 */ /* 0x000fe200078e0203 */
[----:B------:R-:W-:Y:S01]  /*0a10*/  LEA R136, P5, R12, R249, 0x1 ;  /* 0x000000f90c887211 */ /* 0x000fe200078a08ff */
[C---:B------:R-:W-:Y:S01]  /*0a20*/  IMAD R20, R127.reuse, 0x2, R18 ;  /* 0x000000027f147824 */ /* 0x040fe200078e0212 */
[-C--:B------:R-:W-:Y:S01]  /*0a30*/  LEA.HI.X.SX32 R139, R10, R49.reuse, 0x1, P4 ;  /* 0x000000310a8b7211 */ /* 0x080fe200020f0eff */
[----:B------:R0:W-:Y:S01]  /*0a40*/  STL.64 [R1+0x1e8], R134 ;  /* 0x0001e88601007387 */ /* 0x0001e20000100a00 */
[----:B------:R-:W-:Y:S01]  /*0a50*/  LEA.HI.X.SX32 R137, R12, R49, 0x1, P5 ;  /* 0x000000310c897211 */ /* 0x000fe200028f0eff */
[----:B------:R-:W-:Y:S01]  /*0a60*/  IMAD R22, R127, 0x2, R20 ;  /* 0x000000027f167824 */ /* 0x000fe200078e0214 */
[----:B------:R-:W-:Y:S01]  /*0a70*/  LEA R12, P5, R18, R249, 0x1 ;  /* 0x000000f9120c7211 */ /* 0x000fe200078a08ff */
[----:B------:R-:W-:-:S02]  /*0a80*/  IMAD.SHL.U32 R9, R7, 0x2, RZ ;  /* 0x0000000207097824 */ /* 0x000fc400078e00ff */
[----:B------:R-:W-:Y:S01]  /*0a90*/  IMAD.HI R132, R7, 0x2, RZ ;  /* 0x0000000207847827 */ /* 0x000fe200078e02ff */
[C---:B------:R-:W-:Y:S02]  /*0aa0*/  LEA R24, R127.reuse, R22, 0x1 ;  /* 0x000000167f187211 */ /* 0x040fe400078e08ff */
[----:B------:R-:W-:Y:S02]  /*0ab0*/  LEA.HI.X.SX32 R13, R18, R49, 0x1, P5 ;  /* 0x00000031120d7211 */ /* 0x000fe400028f0eff */
[----:B------:R-:W-:Y:S01]  /*0ac0*/  LEA R7, R2, R5, 0x1 ;  /* 0x0000000502077211 */ /* 0x000fe200078e08ff */
[----:B------:R-:W-:Y:S01]  /*0ad0*/  IMAD R26, R127, 0x2, R24 ;  /* 0x000000027f1a7824 */ /* 0x000fe200078e0218 */
[C---:B0-----:R-:W-:Y:S02]  /*0ae0*/  LEA R134, P6, R14.reuse, R249, 0x1 ;  /* 0x000000f90e867211 */ /* 0x041fe400078c08ff */
[----:B--2---:R-:W-:Y:S01]  /*0af0*/  IADD3 R76, P2, P3, R9, UR5, R76 ;  /* 0x00000005094c7c10 */ /* 0x004fe2000fb5e04c */
[C---:B------:R-:W-:Y:S01]  /*0b00*/  IMAD R28, R127.reuse, 0x2, R26 ;  /* 0x000000027f1c7824 */ /* 0x040fe200078e021a */
[----:B------:R-:W-:Y:S01]  /*0b10*/  LEA.HI.X.SX32 R135, R14, R49, 0x1, P6 ;  /* 0x000000310e877211 */ /* 0x000fe200030f0eff */
[----:B------:R-:W-:Y:S01]  /*0b20*/  IMAD R9, R2, 0x2, R7 ;  /* 0x0000000202097824 */ /* 0x000fe200078e0207 */
[-C--:B------:R-:W-:Y:S01]  /*0b30*/  LEA R10, P6, R20, R249.reuse, 0x1 ;  /* 0x000000f9140a7211 */ /* 0x080fe200078c08ff */
[C---:B------:R-:W-:Y:S01]  /*0b40*/  IMAD R30, R127.reuse, 0x2, R28 ;  /* 0x000000027f1e7824 */ /* 0x040fe200078e021c */
[----:B------:R-:W-:Y:S01]  /*0b50*/  LEA R14, P5, R24, R249, 0x1 ;  /* 0x000000f9180e7211 */ /* 0x000fe200078a08ff */
[----:B------:R0:W-:Y:S01]  /*0b60*/  STL.64 [R1+0x1d0], R134 ;  /* 0x0001d08601007387 */ /* 0x0001e20000100a00 */
[-C--:B------:R-:W-:Y:S01]  /*0b70*/  LEA.HI.X.SX32 R11, R20, R49.reuse, 0x1, P6 ;  /* 0x00000031140b7211 */ /* 0x080fe200030f0eff */
[----:B------:R-:W-:Y:S01]  /*0b80*/  IMAD R32, R127, 0x2, R30 ;  /* 0x000000027f207824 */ /* 0x000fe200078e021e */
[----:B------:R-:W-:Y:S01]  /*0b90*/  LEA.HI.X.SX32 R15, R24, R49, 0x1, P5 ;  /* 0x00000031180f7211 */ /* 0x000fe200028f0eff */
[----:B------:R-:W-:Y:S01]  /*0ba0*/  STL.64 [R1+0x1e0], R138 ;  /* 0x0001e08a01007387 */ /* 0x000fe20000100a00 */
[----:B------:R-:W-:-:S02]  /*0bb0*/  UIMAD.WIDE UR4, UR4, 0x2, URZ ;  /* 0x00000002040478a5 */ /* 0x000fc4000f8e023f */
[C---:B------:R-:W-:Y:S01]  /*0bc0*/  LEA R34, R127.reuse, R32, 0x1 ;  /* 0x000000207f227211 */ /* 0x040fe200078e08ff */
[----:B------:R-:W-:Y:S04]  /*0bd0*/  STL.64 [R1+0x1d8], R136 ;  /* 0x0001d88801007387 */ /* 0x000fe80000100a00 */
[C---:B------:R-:W-:Y:S01]  /*0be0*/  IMAD R36, R127.reuse, 0x2, R34 ;  /* 0x000000027f247824 */ /* 0x040fe200078e0222 */
[C---:B0-----:R-:W-:Y:S01]  /*0bf0*/  LEA R134, P4, R16.reuse, R249, 0x1 ;  /* 0x000000f910867211 */ /* 0x041fe200078808ff */
[----:B------:R-:W-:Y:S02]  /*0c00*/  UMOV UR4, URZ ;  /* 0x0000003f00047c82 */ /* 0x000fe40008000000 */
[----:B------:R-:W-:Y:S01]  /*0c10*/  IMAD R38, R127, 0x2, R36 ;  /* 0x000000027f267824 */ /* 0x000fe200078e0224 */
[----:B------:R-:W-:-:S02]  /*0c20*/  LEA.HI.X.SX32 R135, R16, R49, 0x1, P4 ;  /* 0x0000003110877211 */ /* 0x000fc400020f0eff */
[C---:B------:R-:W-:Y:S01]  /*0c30*/  LEA R16, P4, R22.reuse, R249, 0x1 ;  /* 0x000000f916107211 */ /* 0x040fe200078808ff */
[C---:B------:R-:W-:Y:S02]  /*0c40*/  IMAD R40, R127.reuse, 0x2, R38 ;  /* 0x000000027f287824 */ /* 0x040fe400078e0226 */
[----:B------:R-:W-:Y:S01]  /*0c50*/  STL.64 [R1+0x1c8], R134 ;  /* 0x0001c88601007387 */ /* 0x000fe20000100a00 */
[----:B------:R-:W-:Y:S01]  /*0c60*/  LEA.HI.X.SX32 R17, R22, R49, 0x1, P4 ;  /* 0x0000003116117211 */ /* 0x000fe200020f0eff */
[C---:B------:R-:W-:Y:S01]  /*0c70*/  IMAD R42, R127.reuse, 0x2, R40 ;  /* 0x000000027f2a7824 */ /* 0x040fe200078e0228 */
[C---:B------:R-:W-:Y:S01]  /*0c80*/  LEA R18, P4, R28.reuse, R249, 0x1 ;  /* 0x000000f91c127211 */ /* 0x040fe200078808ff */
[----:B------:R0:W-:Y:S03]  /*0c90*/  STL.64 [R1+0x1c0], R12 ;  /* 0x0001c00c01007387 */ /* 0x0001e60000100a00 */
[----:B------:R-:W-:Y:S01]  /*0ca0*/  LEA R44, R127, R42, 0x1 ;  /* 0x0000002a7f2c7211 */ /* 0x000fe200078e08ff */
[----:B------:R1:W-:Y:S01]  /*0cb0*/  STL.64 [R1+0x1b8], R10 ;  /* 0x0001b80a01007387 */ /* 0x0003e20000100a00 */
[----:B------:R-:W-:-:S02]  /*0cc0*/  LEA.HI.X.SX32 R19, R28, R49, 0x1, P4 ;  /* 0x000000311c137211 */ /* 0x000fc400020f0eff */
[C---:B------:R-:W-:Y:S01]  /*0cd0*/  LEA R20, P4, R34.reuse, R249, 0x1 ;  /* 0x000000f922147211 */ /* 0x040fe200078808ff */
[C---:B------:R-:W-:Y:S01]  /*0ce0*/  IMAD R46, R127.reuse, 0x2, R44 ;  /* 0x000000027f2e7824 */ /* 0x040fe200078e022c */
[----:B------:R2:W-:Y:S02]  /*0cf0*/  STL.64 [R1+0x1b0], R16 ;  /* 0x0001b01001007387 */ /* 0x0005e40000100a00 */
[----:B------:R-:W-:Y:S01]  /*0d00*/  LEA.HI.X.SX32 R21, R34, R49, 0x1, P4 ;  /* 0x0000003122157211 */ /* 0x000fe200020f0eff */
[C---:B------:R-:W-:Y:S01]  /*0d10*/  IMAD R48, R127.reuse, 0x2, R46 ;  /* 0x000000027f307824 */ /* 0x040fe200078e022e */
[-C--:B0-----:R-:W-:Y:S01]  /*0d20*/  LEA R12, P6, R26, R249.reuse, 0x1 ;  /* 0x000000f91a0c7211 */ /* 0x081fe200078c08ff */
[----:B------:R0:W-:Y:S01]  /*0d30*/  STL.64 [R1+0x1a8], R14 ;  /* 0x0001a80e01007387 */ /* 0x0001e20000100a00 */
[----:B------:R-:W-:Y:S01]  /*0d40*/  LEA R22, P4, R40, R249, 0x1 ;  /* 0x000000f928167211 */ /* 0x000fe200078808ff */
[C---:B------:R-:W-:Y:S01]  /*0d50*/  IMAD R50, R127.reuse, 0x2, R48 ;  /* 0x000000027f327824 */ /* 0x040fe200078e0230 */
[-C--:B------:R-:W-:Y:S01]  /*0d60*/  LEA.HI.X.SX32 R13, R26, R49.reuse, 0x1, P6 ;  /* 0x000000311a0d7211 */ /* 0x080fe200030f0eff */
[----:B-1----:R-:W-:Y:S01]  /*0d70*/  IMAD R11, R2, 0x2, R9 ;  /* 0x00000002020b7824 */ /* 0x002fe200078e0209 */
[----:B------:R-:W-:Y:S01]  /*0d80*/  LEA.HI.X.SX32 R23, R40, R49, 0x1, P4 ;  /* 0x0000003128177211 */ /* 0x000fe200020f0eff */
[C---:B------:R-:W-:Y:S01]  /*0d90*/  IMAD R52, R127.reuse, 0x2, R50 ;  /* 0x000000027f347824 */ /* 0x040fe200078e0232 */
[-C--:B--2---:R-:W-:Y:S01]  /*0da0*/  LEA R16, P5, R30, R249.reuse, 0x1 ;  /* 0x000000f91e107211 */ /* 0x084fe200078a08ff */
[----:B------:R1:W-:Y:S01]  /*0db0*/  STL.64 [R1+0x1a0], R12 ;  /* 0x0001a00c01007387 */ /* 0x0003e20000100a00 */
[----:B------:R-:W-:Y:S01]  /*0dc0*/  LEA R24, P4, R46, R249, 0x1 ;  /* 0x000000f92e187211 */ /* 0x000fe200078808ff */
[----:B------:R-:W-:Y:S01]  /*0dd0*/  IMAD.MOV.U32 R10, RZ, RZ, RZ ;  /* 0x000000ffff0a7224 */ /* 0x000fe200078e00ff */
[----:B------:R-:W-:Y:S01]  /*0de0*/  LEA R54, R127, R52, 0x1 ;  /* 0x000000347f367211 */ /* 0x000fe200078e08ff */
[----:B------:R2:W-:Y:S01]  /*0df0*/  STL.64 [R1+0x198], R18 ;  /* 0x0001981201007387 */ /* 0x0005e20000100a00 */
[----:B------:R-:W-:-:S02]  /*0e00*/  LEA.HI.X.SX32 R17, R30, R49, 0x1, P5 ;  /* 0x000000311e117211 */ /* 0x000fc400028f0eff */
[----:B0-----:R-:W-:Y:S01]  /*0e10*/  LEA R14, P6, R32, R249, 0x1 ;  /* 0x000000f9200e7211 */ /* 0x001fe200078c08ff */
[C---:B------:R-:W-:Y:S01]  /*0e20*/  IMAD R56, R127.reuse, 0x2, R54 ;  /* 0x000000027f387824 */ /* 0x040fe200078e0236 */
[-C--:B------:R-:W-:Y:S01]  /*0e30*/  LEA.HI.X.SX32 R25, R46, R49.reuse, 0x1, P4 ;  /* 0x000000312e197211 */ /* 0x080fe200020f0eff */
[----:B------:R0:W-:Y:S01]  /*0e40*/  STL.64 [R1+0x190], R16 ;  /* 0x0001901001007387 */ /* 0x0001e20000100a00 */
[----:B------:R-:W-:Y:S01]  /*0e50*/  LEA.HI.X.SX32 R15, R32, R49, 0x1, P6 ;  /* 0x00000031200f7211 */ /* 0x000fe200030f0eff */
[C---:B------:R-:W-:Y:S01]  /*0e60*/  IMAD R58, R127.reuse, 0x2, R56 ;  /* 0x000000027f3a7824 */ /* 0x040fe200078e0238 */
[-C--:B------:R-:W-:Y:S01]  /*0e70*/  LEA R26, P4, R52, R249.reuse, 0x1 ;  /* 0x000000f9341a7211 */ /* 0x080fe200078808ff */
[----:B-1----:R-:W-:Y:S01]  /*0e80*/  IMAD R13, R2, 0x2, R11 ;  /* 0x00000002020d7824 */ /* 0x002fe200078e020b */
[----:B------:R-:W-:Y:S01]  /*0e90*/  MOV R12, 0xff800000 ;  /* 0xff800000000c7802 */ /* 0x000fe20000000f00 */
[C---:B------:R-:W-:Y:S01]  /*0ea0*/  IMAD R60, R127.reuse, 0x2, R58 ;  /* 0x000000027f3c7824 */ /* 0x040fe200078e023a */
[----:B--2---:R-:W-:Y:S01]  /*0eb0*/  LEA R18, P5, R36, R249, 0x1 ;  /* 0x000000f924127211 */ /* 0x004fe200078a08ff */
[----:B------:R-:W-:Y:S01]  /*0ec0*/  STL.64 [R1+0x188], R14 ;  /* 0x0001880e01007387 */ /* 0x000fe20000100a00 */
[-C--:B------:R-:W-:Y:S01]  /*0ed0*/  LEA.HI.X.SX32 R27, R52, R49.reuse, 0x1, P4 ;  /* 0x00000031341b7211 */ /* 0x080fe200020f0eff */
[----:B------:R-:W-:Y:S01]  /*0ee0*/  IMAD R62, R127, 0x2, R60 ;  /* 0x000000027f3e7824 */ /* 0x000fe200078e023c */
[----:B------:R-:W-:Y:S01]  /*0ef0*/  LEA.HI.X.SX32 R19, R36, R49, 0x1, P5 ;  /* 0x0000003124137211 */ /* 0x000fe200028f0eff */
[----:B------:R1:W-:Y:S01]  /*0f00*/  STL.64 [R1+0x180], R20 ;  /* 0x0001801401007387 */ /* 0x0003e20000100a00 */
[----:B0-----:R-:W-:-:S02]  /*0f10*/  LEA R16, P6, R38, R249, 0x1 ;  /* 0x000000f926107211 */ /* 0x001fc400078c08ff */
[C---:B------:R-:W-:Y:S01]  /*0f20*/  LEA R64, R127.reuse, R62, 0x1 ;  /* 0x0000003e7f407211 */ /* 0x040fe200078e08ff */
[----:B------:R0:W-:Y:S01]  /*0f30*/  STL.64 [R1+0x178], R18 ;  /* 0x0001781201007387 */ /* 0x0001e20000100a00 */
[----:B------:R-:W-:Y:S02]  /*0f40*/  LEA.HI.X.SX32 R17, R38, R49, 0x1, P6 ;  /* 0x0000003126117211 */ /* 0x000fe400030f0eff */
[C---:B------:R-:W-:Y:S01]  /*0f50*/  LEA R28, P4, R58.reuse, R249, 0x1 ;  /* 0x000000f93a1c7211 */ /* 0x040fe200078808ff */
[C---:B------:R-:W-:Y:S02]  /*0f60*/  IMAD R66, R127.reuse, 0x2, R64 ;  /* 0x000000027f427824 */ /* 0x040fe400078e0240 */
[----:B------:R-:W-:Y:S01]  /*0f70*/  STL.64 [R1+0x170], R16 ;  /* 0x0001701001007387 */ /* 0x000fe20000100a00 */
[----:B------:R-:W-:Y:S01]  /*0f80*/  LEA.HI.X.SX32 R29, R58, R49, 0x1, P4 ;  /* 0x000000313a1d7211 */ /* 0x000fe200020f0eff */
[C---:B------:R-:W-:Y:S01]  /*0f90*/  IMAD R68, R127.reuse, 0x2, R66 ;  /* 0x000000027f447824 */ /* 0x040fe200078e0242 */
[-C--:B-1----:R-:W-:Y:S01]  /*0fa0*/  LEA R20, P5, R42, R249.reuse, 0x1 ;  /* 0x000000f92a147211 */ /* 0x082fe200078a08ff */
[----:B------:R1:W-:Y:S01]  /*0fb0*/  STL.64 [R1+0x168], R22 ;  /* 0x0001681601007387 */ /* 0x0003e20000100a00 */
[-C--:B------:R-:W-:Y:S01]  /*0fc0*/  LEA R30, P4, R64, R249.reuse, 0x1 ;  /* 0x000000f9401e7211 */ /* 0x080fe200078808ff */
[C---:B------:R-:W-:Y:S01]  /*0fd0*/  IMAD R70, R127.reuse, 0x2, R68 ;  /* 0x000000027f467824 */ /* 0x040fe200078e0244 */
[----:B0-----:R-:W-:Y:S01]  /*0fe0*/  LEA R18, P6, R44, R249, 0x1 ;  /* 0x000000f92c127211 */ /* 0x001fe200078c08ff */
[----:B------:R-:W-:Y:S01]  /*0ff0*/  IMAD R15, R2, 0x2, R13 ;  /* 0x00000002020f7824 */ /* 0x000fe200078e020d */
[-C--:B------:R-:W-:Y:S01]  /*1000*/  LEA.HI.X.SX32 R21, R42, R49.reuse, 0x1, P5 ;  /* 0x000000312a157211 */ /* 0x080fe200028f0eff */
[C---:B------:R-:W-:Y:S01]  /*1010*/  IMAD R72, R127.reuse, 0x2, R70 ;  /* 0x000000027f487824 */ /* 0x040fe200078e0246 */
[-C--:B------:R-:W-:Y:S01]  /*1020*/  LEA.HI.X.SX32 R19, R44, R49.reuse, 0x1, P6 ;  /* 0x000000312c137211 */ /* 0x080fe200030f0eff */
[----:B------:R-:W-:Y:S01]  /*1030*/  IMAD.MOV.U32 R14, RZ, RZ, -0x800000 ;  /* 0xff800000ff0e7424 */ /* 0x000fe200078e00ff */
[----:B------:R-:W-:Y:S01]  /*1040*/  LEA.HI.X.SX32 R31, R64, R49, 0x1, P4 ;  /* 0x00000031401f7211 */ /* 0x000fe200020f0eff */
[----:B------:R0:W-:Y:S01]  /*1050*/  STL.64 [R1+0x160], R20 ;  /* 0x0001601401007387 */ /* 0x0001e20000100a00 */
[----:B------:R-:W-:-:S02]  /*1060*/  LEA R74, R127, R72, 0x1 ;  /* 0x000000487f4a7211 */ /* 0x000fc400078e08ff */
[-C--:B-1----:R-:W-:Y:S01]  /*1070*/  LEA R22, P5, R48, R249.reuse, 0x1 ;  /* 0x000000f930167211 */ /* 0x082fe200078a08ff */
[----:B------:R-:W-:Y:S01]  /*1080*/  STL.64 [R1+0x158], R18 ;  /* 0x0001581201007387 */ /* 0x000fe20000100a00 */
[----:B------:R-:W-:Y:S01]  /*1090*/  LEA R32, P4, R70, R249, 0x1 ;  /* 0x000000f946207211 */ /* 0x000fe200078808ff */
[C---:B------:R-:W-:Y:S01]  /*10a0*/  IMAD R78, R127.reuse, 0x2, R74 ;  /* 0x000000027f4e7824 */ /* 0x040fe200078e024a */
[-C--:B------:R-:W-:Y:S01]  /*10b0*/  LEA.HI.X.SX32 R23, R48, R49.reuse, 0x1, P5 ;  /* 0x0000003130177211 */ /* 0x080fe200028f0eff */
[----:B------:R1:W-:Y:S01]  /*10c0*/  STL.64 [R1+0x150], R24 ;  /* 0x0001501801007387 */ /* 0x0003e20000100a00 */
[----:B------:R-:W-:Y:S01]  /*10d0*/  LEA.HI.X.SX32 R33, R70, R49, 0x1, P4 ;  /* 0x0000003146217211 */ /* 0x000fe200020f0eff */
[C---:B------:R-:W-:Y:S01]  /*10e0*/  IMAD R80, R127.reuse, 0x2, R78 ;  /* 0x000000027f507824 */ /* 0x040fe200078e024e */
[-C--:B------:R-:W-:Y:S01]  /*10f0*/  LEA R34, P4, R78, R249.reuse, 0x1 ;  /* 0x000000f94e227211 */ /* 0x080fe200078808ff */
[----:B------:R2:W-:Y:S01]  /*1100*/  STL.64 [R1+0x148], R22 ;  /* 0x0001481601007387 */ /* 0x0005e20000100a00 */
[----:B0-----:R-:W-:Y:S01]  /*1110*/  LEA R20, P6, R50, R249, 0x1 ;  /* 0x000000f932147211 */ /* 0x001fe200078c08ff */
[----:B------:R-:W-:Y:S01]  /*1120*/  IMAD R82, R127, 0x2, R80 ;  /* 0x000000027f527824 */ /* 0x000fe200078e0250 */
[----:B------:R-:W-:-:S02]  /*1130*/  LEA.HI.X.SX32 R35, R78, R49, 0x1, P4 ;  /* 0x000000314e237211 */ /* 0x000fc400020f0eff */
[----:B------:R-:W-:Y:S01]  /*1140*/  LEA.HI.X.SX32 R21, R50, R49, 0x1, P6 ;  /* 0x0000003132157211 */ /* 0x000fe200030f0eff */
[C---:B------:R-:W-:Y:S01]  /*1150*/  IMAD R84, R127.reuse, 0x2, R82 ;  /* 0x000000027f547824 */ /* 0x040fe200078e0252 */
[----:B------:R-:W-:Y:S02]  /*1160*/  LEA R17, R2, R15, 0x1 ;  /* 0x0000000f02117211 */ /* 0x000fe400078e08ff */
[-C--:B-1----:R-:W-:Y:S01]  /*1170*/  LEA R24, P5, R54, R249.reuse, 0x1 ;  /* 0x000000f936187211 */ /* 0x082fe200078a08ff */
[----:B------:R0:W-:Y:S01]  /*1180*/  STL.64 [R1+0x140], R20 ;  /* 0x0001401401007387 */ /* 0x0001e20000100a00 */
[C---:B------:R-:W-:Y:S01]  /*1190*/  LEA R86, R127.reuse, R84, 0x1 ;  /* 0x000000547f567211 */ /* 0x040fe200078e08ff */
[----:B------:R-:W-:Y:S01]  /*11a0*/  IMAD R19, R2, 0x2, R17 ;  /* 0x0000000202137824 */ /* 0x000fe200078e0211 */
[----:B--2---:R-:W-:Y:S01]  /*11b0*/  LEA R22, P6, R56, R249, 0x1 ;  /* 0x000000f938167211 */ /* 0x004fe200078c08ff */
[----:B------:R1:W-:Y:S01]  /*11c0*/  STL.64 [R1+0x138], R26 ;  /* 0x0001381a01007387 */ /* 0x0003e20000100a00 */
[-C--:B------:R-:W-:Y:S01]  /*11d0*/  LEA.HI.X.SX32 R25, R54, R49.reuse, 0x1, P5 ;  /* 0x0000003136197211 */ /* 0x080fe200028f0eff */
[----:B------:R-:W-:Y:S01]  /*11e0*/  IMAD R88, R127, 0x2, R86 ;  /* 0x000000027f587824 */ /* 0x000fe200078e0256 */
[----:B------:R-:W-:-:S02]  /*11f0*/  LEA.HI.X.SX32 R23, R56, R49, 0x1, P6 ;  /* 0x0000003138177211 */ /* 0x000fc400030f0eff */
[----:B------:R-:W-:Y:S01]  /*1200*/  LEA R36, P4, R84, R249, 0x1 ;  /* 0x000000f954247211 */ /* 0x000fe200078808ff */
[C---:B------:R-:W-:Y:S01]  /*1210*/  IMAD R90, R127.reuse, 0x2, R88 ;  /* 0x000000027f5a7824 */ /* 0x040fe200078e0258 */
[----:B------:R2:W-:Y:S01]  /*1220*/  STL.64 [R1+0x130], R24 ;  /* 0x0001301801007387 */ /* 0x0005e20000100a00 */
[----:B0-----:R-:W-:Y:S01]  /*1230*/  IMAD R21, R2, 0x2, R19 ;  /* 0x0000000202157824 */ /* 0x001fe200078e0213 */
[----:B------:R-:W-:Y:S01]  /*1240*/  LEA.HI.X.SX32 R37, R84, R49, 0x1, P4 ;  /* 0x0000003154257211 */ /* 0x000fe200020f0eff */
[C---:B------:R-:W-:Y:S01]  /*1250*/  IMAD R92, R127.reuse, 0x2, R90 ;  /* 0x000000027f5c7824 */ /* 0x040fe200078e025a */
[----:B------:R0:W-:Y:S01]  /*1260*/  STL.64 [R1+0x128], R22 ;  /* 0x0001281601007387 */ /* 0x0001e20000100a00 */
[C---:B-1----:R-:W-:Y:S02]  /*1270*/  LEA R26, P5, R60.reuse, R249, 0x1 ;  /* 0x000000f93c1a7211 */ /* 0x042fe400078a08ff */
[----:B------:R-:W-:Y:S01]  /*1280*/  CS2R R84, SRZ ;  /* 0x0000000000547805 */ /* 0x000fe2000001ff00 */
[----:B------:R-:W-:Y:S01]  /*1290*/  IMAD R94, R127, 0x2, R92 ;  /* 0x000000027f5e7824 */ /* 0x000fe200078e025c */
[----:B------:R1:W-:Y:S01]  /*12a0*/  STL.64 [R1+0x120], R28 ;  /* 0x0001201c01007387 */ /* 0x0003e20000100a00 */
[----:B------:R-:W-:-:S02]  /*12b0*/  LEA.HI.X.SX32 R27, R60, R49, 0x1, P5 ;  /* 0x000000313c1b7211 */ /* 0x000fc400028f0eff */
[-C--:B------:R-:W-:Y:S02]  /*12c0*/  LEA R38, P4, R90, R249.reuse, 0x1 ;  /* 0x000000f95a267211 */ /* 0x080fe400078808ff */
[C---:B------:R-:W-:Y:S01]  /*12d0*/  LEA R96, R127.reuse, R94, 0x1 ;  /* 0x0000005e7f607211 */ /* 0x040fe200078e08ff */
[----:B------:R3:W-:Y:S01]  /*12e0*/  STL.64 [R1+0x118], R26 ;  /* 0x0001181a01007387 */ /* 0x0007e20000100a00 */
[----:B--2---:R-:W-:Y:S01]  /*12f0*/  LEA R24, P6, R62, R249, 0x1 ;  /* 0x000000f93e187211 */ /* 0x004fe200078c08ff */
[----:B0-----:R-:W-:Y:S01]  /*1300*/  IMAD R23, R2, 0x2, R21 ;  /* 0x0000000202177824 */ /* 0x001fe200078e0215 */
[-C--:B------:R-:W-:Y:S01]  /*1310*/  LEA.HI.X.SX32 R39, R90, R49.reuse, 0x1, P4 ;  /* 0x000000315a277211 */ /* 0x080fe200020f0eff */
[----:B------:R-:W-:Y:S01]  /*1320*/  IMAD R98, R127, 0x2, R96 ;  /* 0x000000027f627824 */ /* 0x000fe200078e0260 */
[----:B------:R-:W-:Y:S02]  /*1330*/  LEA.HI.X.SX32 R25, R62, R49, 0x1, P6 ;  /* 0x000000313e197211 */ /* 0x000fe400030f0eff */
[----:B------:R-:W-:-:S02]  /*1340*/  CS2R R90, SRZ ;  /* 0x00000000005a7805 */ /* 0x000fc4000001ff00 */
[-C--:B-1----:R-:W-:Y:S01]  /*1350*/  LEA R28, P5, R66, R249.reuse, 0x1 ;  /* 0x000000f9421c7211 */ /* 0x082fe200078a08ff */
[C---:B------:R-:W-:Y:S01]  /*1360*/  IMAD R100, R127.reuse, 0x2, R98 ;  /* 0x000000027f647824 */ /* 0x040fe200078e0262 */
[----:B------:R-:W-:Y:S01]  /*1370*/  LEA R40, P4, R96, R249, 0x1 ;  /* 0x000000f960287211 */ /* 0x000fe200078808ff */
[----:B------:R0:W-:Y:S01]  /*1380*/  STL.64 [R1+0x110], R24 ;  /* 0x0001101801007387 */ /* 0x0001e20000100a00 */
[----:B------:R-:W-:Y:S01]  /*1390*/  LEA.HI.X.SX32 R29, R66, R49, 0x1, P5 ;  /* 0x00000031421d7211 */ /* 0x000fe200028f0eff */
[C---:B------:R-:W-:Y:S01]  /*13a0*/  IMAD R102, R127.reuse, 0x2, R100 ;  /* 0x000000027f667824 */ /* 0x040fe200078e0264 */
[----:B---3--:R-:W-:Y:S01]  /*13b0*/  LEA R26, P6, R68, R249, 0x1 ;  /* 0x000000f9441a7211 */ /* 0x008fe200078c08ff */
[----:B------:R1:W-:Y:S01]  /*13c0*/  STL.64 [R1+0x108], R30 ;  /* 0x0001081e01007387 */ /* 0x0003e20000100a00 */
[-C--:B------:R-:W-:Y:S01]  /*13d0*/  LEA.HI.X.SX32 R41, R96, R49.reuse, 0x1, P4 ;  /* 0x0000003160297211 */ /* 0x080fe200020f0eff */
[----:B------:R-:W-:Y:S01]  /*13e0*/  IMAD R104, R127, 0x2, R102 ;  /* 0x000000027f687824 */ /* 0x000fe200078e0266 */
[----:B------:R-:W-:Y:S01]  /*13f0*/  LEA.HI.X.SX32 R27, R68, R49, 0x1, P6 ;  /* 0x00000031441b7211 */ /* 0x000fe200030f0eff */
[----:B------:R2:W-:Y:S01]  /*1400*/  STL.64 [R1+0x100], R28 ;  /* 0x0001001c01007387 */ /* 0x0005e20000100a00 */
[----:B------:R-:W-:-:S02]  /*1410*/  LEA R42, P4, R102, R249, 0x1 ;  /* 0x000000f9662a7211 */ /* 0x000fc400078808ff */
[----:B------:R-:W-:Y:S02]  /*1420*/  CS2R R96, SRZ ;  /* 0x0000000000607805 */ /* 0x000fe4000001ff00 */
[C---:B------:R-:W-:Y:S01]  /*1430*/  LEA R106, R127.reuse, R104, 0x1 ;  /* 0x000000687f6a7211 */ /* 0x040fe200078e08ff */
[----:B------:R3:W-:Y:S01]  /*1440*/  STL.64 [R1+0xf8], R26 ;  /* 0x0000f81a01007387 */ /* 0x0007e20000100a00 */
[----:B0-----:R-:W-:Y:S01]  /*1450*/  IMAD R25, R2, 0x2, R23 ;  /* 0x0000000202197824 */ /* 0x001fe200078e0217 */
[----:B------:R-:W-:Y:S02]  /*1460*/  LEA.HI.X.SX32 R43, R102, R49, 0x1, P4 ;  /* 0x00000031662b7211 */ /* 0x000fe400020f0eff */
[-C--:B-1----:R-:W-:Y:S01]  /*1470*/  LEA R30, P5, R72, R249.reuse, 0x1 ;  /* 0x000000f9481e7211 */ /* 0x082fe200078a08ff */
[----:B------:R0:W-:Y:S01]  /*1480*/  STL.64 [R1+0xf0], R32 ;  /* 0x0000f02001007387 */ /* 0x0001e20000100a00 */
[----:B------:R-:W-:Y:S01]  /*1490*/  IMAD R108, R127, 0x2, R106 ;  /* 0x000000027f6c7824 */ /* 0x000fe200078e026a */
[----:B--2---:R-:W-:-:S02]  /*14a0*/  LEA R28, P6, R74, R249, 0x1 ;  /* 0x000000f94a1c7211 */ /* 0x004fc400078c08ff */
[-C--:B------:R-:W-:Y:S01]  /*14b0*/  LEA.HI.X.SX32 R31, R72, R49.reuse, 0x1, P5 ;  /* 0x00000031481f7211 */ /* 0x080fe200028f0eff */
[C---:B------:R-:W-:Y:S01]  /*14c0*/  IMAD R110, R127.reuse, 0x2, R108 ;  /* 0x000000027f6e7824 */ /* 0x040fe200078e026c */
[----:B------:R-:W-:Y:S02]  /*14d0*/  LEA.HI.X.SX32 R29, R74, R49, 0x1, P6 ;  /* 0x000000314a1d7211 */ /* 0x000fe400030f0eff */
[----:B---3--:R-:W-:Y:S01]  /*14e0*/  LEA R27, R2, R25, 0x1 ;  /* 0x00000019021b7211 */ /* 0x008fe200078e08ff */
[----:B------:R1:W-:Y:S01]  /*14f0*/  STL.64 [R1+0xe8], R30 ;  /* 0x0000e81e01007387 */ /* 0x0003e20000100a00 */
[C---:B------:R-:W-:Y:S01]  /*1500*/  IMAD R112, R127.reuse, 0x2, R110 ;  /* 0x000000027f707824 */ /* 0x040fe200078e026e */
[C---:B0-----:R-:W-:Y:S02]  /*1510*/  LEA R32, P5, R80.reuse, R249, 0x1 ;  /* 0x000000f950207211 */ /* 0x041fe400078a08ff */
[----:B------:R0:W-:Y:S01]  /*1520*/  STL.64 [R1+0xe0], R28 ;  /* 0x0000e01c01007387 */ /* 0x0001e20000100a00 */
[----:B------:R-:W-:Y:S01]  /*1530*/  IMAD R114, R127, 0x2, R112 ;  /* 0x000000027f727824 */ /* 0x000fe200078e0270 */
[----:B------:R-:W-:-:S02]  /*1540*/  LEA.HI.X.SX32 R33, R80, R49, 0x1, P5 ;  /* 0x0000003150217211 */ /* 0x000fc400028f0eff */
[----:B------:R2:W-:Y:S01]  /*1550*/  STL.64 [R1+0xd8], R34 ;  /* 0x0000d82201007387 */ /* 0x0005e20000100a00 */
[-C--:B------:R-:W-:Y:S02]  /*1560*/  LEA R44, P4, R108, R249.reuse, 0x1 ;  /* 0x000000f96c2c7211 */ /* 0x080fe400078808ff */
[C---:B------:R-:W-:Y:S01]  /*1570*/  LEA R116, R127.reuse, R114, 0x1 ;  /* 0x000000727f747211 */ /* 0x040fe200078e08ff */
[----:B------:R3:W-:Y:S01]  /*1580*/  STL.64 [R1+0xd0], R32 ;  /* 0x0000d02001007387 */ /* 0x0007e20000100a00 */
[----:B-1----:R-:W-:Y:S02]  /*1590*/  LEA R30, P6, R82, R249, 0x1 ;  /* 0x000000f9521e7211 */ /* 0x002fe400078c08ff */
[-C--:B------:R-:W-:Y:S01]  /*15a0*/  LEA.HI.X.SX32 R45, R108, R49.reuse, 0x1, P4 ;  /* 0x000000316c2d7211 */ /* 0x080fe200020f0eff */
[C---:B------:R-:W-:Y:S01]  /*15b0*/  IMAD R118, R127.reuse, 0x2, R116 ;  /* 0x000000027f767824 */ /* 0x040fe200078e0274 */
[----:B------:R-:W-:Y:S01]  /*15c0*/  LEA.HI.X.SX32 R31, R82, R49, 0x1, P6 ;  /* 0x00000031521f7211 */ /* 0x000fe200030f0eff */
[----:B0-----:R-:W-:Y:S01]  /*15d0*/  IMAD R29, R2, 0x2, R27 ;  /* 0x00000002021d7824 */ /* 0x001fe200078e021b */
[-C--:B------:R-:W-:Y:S01]  /*15e0*/  LEA R46, P4, R114, R249.reuse, 0x1 ;  /* 0x000000f9722e7211 */ /* 0x080fe200078808ff */
[C---:B------:R-:W-:Y:S01]  /*15f0*/  IMAD R120, R127.reuse, 0x2, R118 ;  /* 0x000000027f787824 */ /* 0x040fe200078e0276 */
[----:B--2---:R-:W-:Y:S01]  /*1600*/  LEA R34, P5, R86, R249, 0x1 ;  /* 0x000000f956227211 */ /* 0x004fe200078a08ff */
[----:B------:R0:W-:Y:S01]  /*1610*/  STL.64 [R1+0xc8], R30 ;  /* 0x0000c81e01007387 */ /* 0x0001e20000100a00 */
[-C--:B------:R-:W-:Y:S01]  /*1620*/  LEA.HI.X.SX32 R47, R114, R49.reuse, 0x1, P4 ;  /* 0x00000031722f7211 */ /* 0x080fe200020f0eff */
[C---:B------:R-:W-:Y:S01]  /*1630*/  IMAD R122, R127.reuse, 0x2, R120 ;  /* 0x000000027f7a7824 */ /* 0x040fe200078e0278 */
[----:B------:R-:W-:Y:S01]  /*1640*/  LEA.HI.X.SX32 R35, R86, R49, 0x1, P5 ;  /* 0x0000003156237211 */ /* 0x000fe200028f0eff */
[----:B------:R1:W-:Y:S01]  /*1650*/  STL.64 [R1+0xc0], R36 ;  /* 0x0000c02401007387 */ /* 0x0003e20000100a00 */
[-C--:B---3--:R-:W-:Y:S01]  /*1660*/  LEA R32, P6, R88, R249.reuse, 0x1 ;  /* 0x000000f958207211 */ /* 0x088fe200078c08ff */
[----:B------:R-:W-:Y:S01]  /*1670*/  IMAD R124, R127, 0x2, R122 ;  /* 0x000000027f7c7824 */ /* 0x000fe200078e027a */
[----:B------:R-:W-:Y:S01]  /*1680*/  LEA R50, P4, R120, R249, 0x1 ;  /* 0x000000f978327211 */ /* 0x000fe200078808ff */
[----:B------:R2:W-:Y:S01]  /*1690*/  STL.64 [R1+0xb8], R34 ;  /* 0x0000b82201007387 */ /* 0x0005e20000100a00 */
[----:B------:R-:W-:-:S02]  /*16a0*/  LEA.HI.X.SX32 R33, R88, R49, 0x1, P6 ;  /* 0x0000003158217211 */ /* 0x000fc400030f0eff */
[----:B------:R-:W-:Y:S02]  /*16b0*/  CS2R R86, SRZ ;  /* 0x0000000000567805 */ /* 0x000fe4000001ff00 */
[C---:B------:R-:W-:Y:S01]  /*16c0*/  LEA R126, R127.reuse, R124, 0x1 ;  /* 0x0000007c7f7e7211 */ /* 0x040fe200078e08ff */
[----:B0-----:R-:W-:Y:S01]  /*16d0*/  IMAD R31, R2, 0x2, R29 ;  /* 0x00000002021f7824 */ /* 0x001fe200078e021d */
[----:B------:R-:W-:Y:S01]  /*16e0*/  LEA.HI.X.SX32 R51, R120, R49, 0x1, P4 ;  /* 0x0000003178337211 */ /* 0x000fe200020f0eff */
[----:B------:R0:W-:Y:S01]  /*16f0*/  STL.64 [R1+0xb0], R32 ;  /* 0x0000b02001007387 */ /* 0x0001e20000100a00 */
[-C--:B------:R-:W-:Y:S01]  /*1700*/  LEA R52, P4, R126, R249.reuse, 0x1 ;  /* 0x000000f97e347211 */ /* 0x080fe200078808ff */
[C---:B------:R-:W-:Y:S01]  /*1710*/  IMAD R128, R127.reuse, 0x2, R126 ;  /* 0x000000027f807824 */ /* 0x040fe200078e027e */
[----:B-1----:R-:W-:Y:S01]  /*1720*/  LEA R36, P5, R92, R249, 0x1 ;  /* 0x000000f95c247211 */ /* 0x002fe200078a08ff */
[----:B------:R1:W-:Y:S01]  /*1730*/  STL.64 [R1+0xa8], R38 ;  /* 0x0000a82601007387 */ /* 0x0003e20000100a00 */
[----:B------:R-:W-:Y:S01]  /*1740*/  LEA.HI.X.SX32 R53, R126, R49, 0x1, P4 ;  /* 0x000000317e357211 */ /* 0x000fe200020f0eff */
[----:B------:R-:W-:Y:S01]  /*1750*/  IMAD R4, R127, 0x2, R128 ;  /* 0x000000027f047824 */ /* 0x000fe200078e0280 */
[----:B--2---:R-:W-:-:S02]  /*1760*/  LEA R34, P6, R94, R249, 0x1 ;  /* 0x000000f95e227211 */ /* 0x004fc400078c08ff */
[----:B------:R-:W-:Y:S02]  /*1770*/  CS2R R88, SRZ ;  /* 0x0000000000587805 */ /* 0x000fe4000001ff00 */
[-C--:B------:R-:W-:Y:S02]  /*1780*/  LEA.HI.X.SX32 R37, R92, R49.reuse, 0x1, P5 ;  /* 0x000000315c257211 */ /* 0x080fe400028f0eff */
[----:B------:R-:W-:Y:S02]  /*1790*/  CS2R R92, SRZ ;  /* 0x00000000005c7805 */ /* 0x000fe4000001ff00 */
[----:B------:R-:W-:Y:S01]  /*17a0*/  LEA.HI.X.SX32 R35, R94, R49, 0x1, P6 ;  /* 0x000000315e237211 */ /* 0x000fe200030f0eff */
[----:B0-----:R-:W-:Y:S01]  /*17b0*/  IMAD R33, R2, 0x2, R31 ;  /* 0x0000000202217824 */ /* 0x001fe200078e021f */
[----:B------:R-:W-:Y:S01]  /*17c0*/  LEA R6, R127, R4, 0x1 ;  /* 0x000000047f067211 */ /* 0x000fe200078e08ff */
[----:B------:R0:W-:Y:S01]  /*17d0*/  STL.64 [R1+0xa0], R36 ;  /* 0x0000a02401007387 */ /* 0x0001e20000100a00 */
[----:B------:R-:W-:-:S02]  /*17e0*/  CS2R R94, SRZ ;  /* 0x00000000005e7805 */ /* 0x000fc4000001ff00 */
[C---:B-1----:R-:W-:Y:S01]  /*17f0*/  LEA R38, P5, R98.reuse, R249, 0x1 ;  /* 0x000000f962267211 */ /* 0x042fe200078a08ff */
[----:B------:R1:W-:Y:S01]  /*1800*/  STL.64 [R1+0x98], R34 ;  /* 0x0000982201007387 */ /* 0x0003e20000100a00 */
[C---:B------:R-:W-:Y:S02]  /*1810*/  IMAD R130, R127.reuse, 0x2, R6 ;  /* 0x000000027f827824 */ /* 0x040fe400078e0206 */
[----:B------:R-:W-:Y:S02]  /*1820*/  LEA.HI.X.SX32 R39, R98, R49, 0x1, P5 ;  /* 0x0000003162277211 */ /* 0x000fe400028f0eff */
[----:B------:R-:W-:Y:S01]  /*1830*/  CS2R R98, SRZ ;  /* 0x0000000000627805 */ /* 0x000fe2000001ff00 */
[----:B------:R2:W-:Y:S01]  /*1840*/  STL.64 [R1+0x90], R40 ;  /* 0x0000902801007387 */ /* 0x0005e20000100a00 */
[----:B------:R-:W-:Y:S01]  /*1850*/  IMAD R0, R127, 0x2, R130 ;  /* 0x000000027f007824 */ /* 0x000fe200078e0282 */
[C---:B0-----:R-:W-:Y:S02]  /*1860*/  LEA R36, P6, R100.reuse, R249, 0x1 ;  /* 0x000000f964247211 */ /* 0x041fe400078c08ff */
[----:B------:R0:W-:Y:S02]  /*1870*/  STL.64 [R1+0x88], R38 ;  /* 0x0000882601007387 */ /* 0x0001e40000100a00 */
[----:B------:R-:W-:Y:S01]  /*1880*/  LEA.HI.X.SX32 R37, R100, R49, 0x1, P6 ;  /* 0x0000003164257211 */ /* 0x000fe200030f0eff */
[----:B-1----:R-:W-:Y:S01]  /*1890*/  IMAD R35, R2, 0x2, R33 ;  /* 0x0000000202237824 */ /* 0x002fe200078e0221 */
[----:B--2---:R-:W-:-:S03]  /*18a0*/  LEA R40, P5, R104, R249, 0x1 ;  /* 0x000000f968287211 */ /* 0x004fc600078a08ff */
[----:B------:R1:W-:Y:S01]  /*18b0*/  STL.64 [R1+0x80], R36 ;  /* 0x0000802401007387 */ /* 0x0003e20000100a00 */
[----:B------:R-:W-:-:S03]  /*18c0*/  LEA.HI.X.SX32 R41, R104, R49, 0x1, P5 ;  /* 0x0000003168297211 */ /* 0x000fc600028f0eff */
[----:B------:R2:W-:Y:S01]  /*18d0*/  STL.64 [R1+0x78], R42 ;  /* 0x0000782a01007387 */ /* 0x0005e20000100a00 */
[----:B0-----:R-:W-:-:S03]  /*18e0*/  LEA R38, P6, R106, R249, 0x1 ;  /* 0x000000f96a267211 */ /* 0x001fc600078c08ff */
[----:B------:R0:W-:Y:S01]  /*18f0*/  STL.64 [R1+0x70], R40 ;  /* 0x0000702801007387 */ /* 0x0001e20000100a00 */
[----:B------:R-:W-:Y:S02]  /*1900*/  LEA.HI.X.SX32 R39, R106, R49, 0x1, P6 ;  /* 0x000000316a277211 */ /* 0x000fe400030f0eff */
[----:B-1----:R-:W-:-:S03]  /*1910*/  LEA R37, R2, R35, 0x1 ;  /* 0x0000002302257211 */ /* 0x002fc600078e08ff */
[----:B------:R1:W-:Y:S01]  /*1920*/  STL.64 [R1+0x68], R38 ;  /* 0x0000682601007387 */ /* 0x0003e20000100a00 */
[----:B--2---:R-:W-:-:S03]  /*1930*/  LEA R42, P5, R110, R249, 0x1 ;  /* 0x000000f96e2a7211 */ /* 0x004fc600078a08ff */
[----:B------:R2:W-:Y:S01]  /*1940*/  STL.64 [R1+0x60], R44 ;  /* 0x0000602c01007387 */ /* 0x0005e20000100a00 */
[----:B0-----:R-:W-:Y:S02]  /*1950*/  LEA R40, P6, R112, R249, 0x1 ;  /* 0x000000f970287211 */ /* 0x001fe400078c08ff */
[-C--:B------:R-:W-:Y:S02]  /*1960*/  LEA.HI.X.SX32 R43, R110, R49.reuse, 0x1, P5 ;  /* 0x000000316e2b7211 */ /* 0x080fe400028f0eff */
[----:B------:R-:W-:Y:S01]  /*1970*/  LEA.HI.X.SX32 R41, R112, R49, 0x1, P6 ;  /* 0x0000003170297211 */ /* 0x000fe200030f0eff */
[----:B-1----:R-:W-:Y:S02]  /*1980*/  IMAD R39, R2, 0x2, R37 ;  /* 0x0000000202277824 */ /* 0x002fe400078e0225 */
[----:B------:R0:W-:Y:S01]  /*1990*/  STL.64 [R1+0x58], R42 ;  /* 0x0000582a01007387 */ /* 0x0001e20000100a00 */
[----:B--2---:R-:W-:-:S03]  /*19a0*/  LEA R44, P5, R116, R249, 0x1 ;  /* 0x000000f9742c7211 */ /* 0x004fc600078a08ff */
[----:B------:R1:W-:Y:S01]  /*19b0*/  STL.64 [R1+0x50], R40 ;  /* 0x0000502801007387 */ /* 0x0003e20000100a00 */
[----:B------:R-:W-:-:S03]  /*19c0*/  LEA.HI.X.SX32 R45, R116, R49, 0x1, P5 ;  /* 0x00000031742d7211 */ /* 0x000fc600028f0eff */
[----:B------:R2:W-:Y:S01]  /*19d0*/  STL.64 [R1+0x48], R46 ;  /* 0x0000482e01007387 */ /* 0x0005e20000100a00 */
[----:B0-----:R-:W-:-:S03]  /*19e0*/  LEA R42, P6, R118, R249, 0x1 ;  /* 0x000000f9762a7211 */ /* 0x001fc600078c08ff */
[----:B------:R0:W-:Y:S01]  /*19f0*/  STL.64 [R1+0x40], R44 ;  /* 0x0000402c01007387 */ /* 0x0001e20000100a00 */
        /* <DEDUP_REMOVED lines=8> */
[----:B------:R-:W-:Y:S01]  /*1a80*/  LEA.HI.X.SX32 R45, R124, R49, 0x1, P6 ;  /* 0x000000317c2d7211 */ /* 0x000fe200030f0eff */
[----:B-1----:R-:W-:-:S04]  /*1a90*/  IMAD R43, R2, 0x2, R41 ;  /* 0x00000002022b7824 */ /* 0x002fc800078e0229 */
[----:B------:R1:W-:Y:S01]  /*1aa0*/  STL.64 [R1+0x20], R44 ;  /* 0x0000202c01007387 */ /* 0x0003e20000100a00 */
[-C--:B--2---:R-:W-:Y:S02]  /*1ab0*/  LEA R50, P5, R128, R249.reuse, 0x1 ;  /* 0x000000f980327211 */ /* 0x084fe400078a08ff */
[----:B0-----:R-:W-:Y:S02]  /*1ac0*/  LEA R46, P6, R4, R249, 0x1 ;  /* 0x000000f9042e7211 */ /* 0x001fe400078c08ff */
[-C--:B------:R-:W-:Y:S02]  /*1ad0*/  LEA.HI.X.SX32 R51, R128, R49.reuse, 0x1, P5 ;  /* 0x0000003180337211 */ /* 0x080fe400028f0eff */
[----:B------:R-:W-:Y:S01]  /*1ae0*/  LEA.HI.X.SX32 R47, R4, R49, 0x1, P6 ;  /* 0x00000031042f7211 */ /* 0x000fe200030f0eff */
[----:B-1----:R-:W-:Y:S02]  /*1af0*/  IMAD R45, R2, 0x2, R43 ;  /* 0x00000002022d7824 */ /* 0x002fe400078e022b */
[----:B------:R0:W-:Y:S01]  /*1b00*/  STL.64 [R1+0x10], R50 ;  /* 0x0000103201007387 */ /* 0x0001e20000100a00 */
[----:B------:R-:W-:-:S02]  /*1b10*/  LEA R250, P5, R130, R249, 0x1 ;  /* 0x000000f982fa7211 */ /* 0x000fc400078a08ff */
[----:B------:R-:W-:Y:S01]  /*1b20*/  LEA R248, P6, R0, R249, 0x1 ;  /* 0x000000f900f87211 */ /* 0x000fe200078c08ff */
[----:B------:R-:W-:Y:S01]  /*1b30*/  STL.64 [R1+0x18], R52 ;  /* 0x0000183401007387 */ /* 0x000fe20000100a00 */
[----:B------:R-:W-:-:S03]  /*1b40*/  LEA.HI.X.SX32 R251, R130, R49, 0x1, P5 ;  /* 0x0000003182fb7211 */ /* 0x000fc600028f0eff */
[----:B------:R1:W-:Y:S01]  /*1b50*/  STL.64 [R1+0x8], R46 ;  /* 0x0000082e01007387 */ /* 0x0003e20000100a00 */
[----:B0-----:R-:W-:Y:S02]  /*1b60*/  LEA R50, P4, R6, R249, 0x1 ;  /* 0x000000f906327211 */ /* 0x001fe400078808ff */
[-C--:B------:R-:W-:Y:S02]  /*1b70*/  LEA.HI.X.SX32 R249, R0, R49.reuse, 0x1, P6 ;  /* 0x0000003100f97211 */ /* 0x080fe400030f0eff */
[----:B------:R-:W-:Y:S02]  /*1b80*/  LEA.HI.X.SX32 R51, R6, R49, 0x1, P4 ;  /* 0x0000003106337211 */ /* 0x000fe400020f0eff */
[----:B------:R-:W-:Y:S02]  /*1b90*/  IADD3.X R0, R132, UR5, R77, P2, P3 ;  /* 0x0000000584007c10 */ /* 0x000fe400097e644d */
[----:B-1----:R-:W-:Y:S01]  /*1ba0*/  LEA R47, R2, R45, 0x1 ;  /* 0x0000002d022f7211 */ /* 0x002fe200078e08ff */
[----:B------:R0:W-:Y:S01]  /*1bb0*/  STL.64 [R1], R50 ;  /* 0x0000003201007387 */ /* 0x0001e20000100a00 */
[----:B------:R-:W-:-:S02]  /*1bc0*/  LEA R246, P2, R3, R76, 0x1 ;  /* 0x0000004c03f67211 */ /* 0x000fc400078408ff */
[----:B------:R-:W-:Y:S01]  /*1bd0*/  LEA R244, P3, R5, R76, 0x1 ;  /* 0x0000004c05f47211 */ /* 0x000fe200078608ff */
[C---:B------:R-:W-:Y:S01]  /*1be0*/  IMAD R49, R2.reuse, 0x2, R47 ;  /* 0x0000000202317824 */ /* 0x040fe200078e022f */
[-C--:B------:R-:W-:Y:S02]  /*1bf0*/  LEA.HI.X.SX32 R247, R3, R0.reuse, 0x1, P2 ;  /* 0x0000000003f77211 */ /* 0x080fe400010f0eff */
[----:B------:R-:W-:Y:S02]  /*1c00*/  LEA.HI.X.SX32 R245, R5, R0, 0x1, P3 ;  /* 0x0000000005f57211 */ /* 0x000fe400018f0eff */
[-C--:B------:R-:W-:Y:S02]  /*1c10*/  LEA R242, P4, R7, R76.reuse, 0x1 ;  /* 0x0000004c07f27211 */ /* 0x080fe400078808ff */
[----:B------:R-:W-:Y:S01]  /*1c20*/  LEA R234, P2, R9, R76, 0x1 ;  /* 0x0000004c09ea7211 */ /* 0x000fe200078408ff */
[----:B0-----:R-:W-:Y:S01]  /*1c30*/  IMAD R51, R2, 0x2, R49 ;  /* 0x0000000202337824 */ /* 0x001fe200078e0231 */
[----:B------:R-:W-:-:S02]  /*1c40*/  LEA.HI.X.SX32 R243, R7, R0, 0x1, P4 ;  /* 0x0000000007f37211 */ /* 0x000fc400020f0eff */
[----:B------:R-:W-:Y:S01]  /*1c50*/  LEA R230, P3, R11, R76, 0x1 ;  /* 0x0000004c0be67211 */ /* 0x000fe200078608ff */
[C---:B------:R-:W-:Y:S01]  /*1c60*/  IMAD R3, R2.reuse, 0x2, R51 ;  /* 0x0000000202037824 */ /* 0x040fe200078e0233 */
[----:B------:R-:W-:Y:S02]  /*1c70*/  LEA.HI.X.SX32 R235, R9, R0, 0x1, P2 ;  /* 0x0000000009eb7211 */ /* 0x000fe400010f0eff */
[----:B------:R-:W-:Y:S01]  /*1c80*/  LEA R226, P4, R13, R76, 0x1 ;  /* 0x0000004c0de27211 */ /* 0x000fe200078808ff */
[C---:B------:R-:W-:Y:S01]  /*1c90*/  IMAD R5, R2.reuse, 0x2, R3 ;  /* 0x0000000202057824 */ /* 0x040fe200078e0203 */
[-C--:B------:R-:W-:Y:S02]  /*1ca0*/  LEA.HI.X.SX32 R231, R11, R0.reuse, 0x1, P3 ;  /* 0x000000000be77211 */ /* 0x080fe400018f0eff */
[----:B------:R-:W-:Y:S02]  /*1cb0*/  LEA.HI.X.SX32 R227, R13, R0, 0x1, P4 ;  /* 0x000000000de37211 */ /* 0x000fe400020f0eff */
[----:B------:R-:W-:-:S02]  /*1cc0*/  LEA R7, R2, R5, 0x1 ;  /* 0x0000000502077211 */ /* 0x000fc400078e08ff */
[-C--:B------:R-:W-:Y:S02]  /*1cd0*/  LEA R222, P2, R15, R76.reuse, 0x1 ;  /* 0x0000004c0fde7211 */ /* 0x080fe400078408ff */
[----:B------:R-:W-:Y:S01]  /*1ce0*/  LEA R218, P3, R17, R76, 0x1 ;  /* 0x0000004c11da7211 */ /* 0x000fe200078608ff */
[C---:B------:R-:W-:Y:S01]  /*1cf0*/  IMAD R9, R2.reuse, 0x2, R7 ;  /* 0x0000000202097824 */ /* 0x040fe200078e0207 */
[-C--:B------:R-:W-:Y:S02]  /*1d00*/  LEA.HI.X.SX32 R223, R15, R0.reuse, 0x1, P2 ;  /* 0x000000000fdf7211 */ /* 0x080fe400010f0eff */
[----:B------:R-:W-:Y:S01]  /*1d10*/  LEA.HI.X.SX32 R219, R17, R0, 0x1, P3 ;  /* 0x0000000011db7211 */ /* 0x000fe200018f0eff */
[C---:B------:R-:W-:Y:S01]  /*1d20*/  IMAD R11, R2.reuse, 0x2, R9 ;  /* 0x00000002020b7824 */ /* 0x040fe200078e0209 */
[-C--:B------:R-:W-:Y:S02]  /*1d30*/  LEA R212, P4, R19, R76.reuse, 0x1 ;  /* 0x0000004c13d47211 */ /* 0x080fe400078808ff */
[----:B------:R-:W-:Y:S01]  /*1d40*/  LEA R208, P2, R21, R76, 0x1 ;  /* 0x0000004c15d07211 */ /* 0x000fe200078408ff */
[----:B------:R-:W-:Y:S01]  /*1d50*/  IMAD R13, R2, 0x2, R11 ;  /* 0x00000002020d7824 */ /* 0x000fe200078e020b */
[----:B------:R-:W-:-:S02]  /*1d60*/  LEA.HI.X.SX32 R213, R19, R0, 0x1, P4 ;  /* 0x0000000013d57211 */ /* 0x000fc400020f0eff */
[----:B------:R-:W-:Y:S01]  /*1d70*/  LEA R204, P3, R23, R76, 0x1 ;  /* 0x0000004c17cc7211 */ /* 0x000fe200078608ff */
[C---:B------:R-:W-:Y:S01]  /*1d80*/  IMAD R15, R2.reuse, 0x2, R13 ;  /* 0x00000002020f7824 */ /* 0x040fe200078e020d */
[----:B------:R-:W-:Y:S02]  /*1d90*/  LEA.HI.X.SX32 R209, R21, R0, 0x1, P2 ;  /* 0x0000000015d17211 */ /* 0x000fe400010f0eff */
[----:B------:R-:W-:Y:S02]  /*1da0*/  LEA R202, P4, R25, R76, 0x1 ;  /* 0x0000004c19ca7211 */ /* 0x000fe400078808ff */
[C---:B------:R-:W-:Y:S02]  /*1db0*/  LEA R17, R2.reuse, R15, 0x1 ;  /* 0x0000000f02117211 */ /* 0x040fe400078e08ff */
[----:B------:R-:W-:Y:S02]  /*1dc0*/  LEA.HI.X.SX32 R205, R23, R0, 0x1, P3 ;  /* 0x0000000017cd7211 */ /* 0x000fe400018f0eff */
[----:B------:R-:W-:Y:S01]  /*1dd0*/  LEA R198, P3, R29, R76, 0x1 ;  /* 0x0000004c1dc67211 */ /* 0x000fe200078608ff */
[----:B------:R-:W-:Y:S01]  /*1de0*/  IMAD R19, R2, 0x2, R17 ;  /* 0x0000000202137824 */ /* 0x000fe200078e0211 */
[----:B------:R-:W-:-:S02]  /*1df0*/  LEA.HI.X.SX32 R203, R25, R0, 0x1, P4 ;  /* 0x0000000019cb7211 */ /* 0x000fc400020f0eff */
[----:B------:R-:W-:Y:S01]  /*1e00*/  LEA R200, P2, R27, R76, 0x1 ;  /* 0x0000004c1bc87211 */ /* 0x000fe200078408ff */
[C---:B------:R-:W-:Y:S01]  /*1e10*/  IMAD R21, R2.reuse, 0x2, R19 ;  /* 0x0000000202157824 */ /* 0x040fe200078e0213 */
[----:B------:R-:W-:Y:S02]  /*1e20*/  LEA.HI.X.SX32 R199, R29, R0, 0x1, P3 ;  /* 0x000000001dc77211 */ /* 0x000fe400018f0eff */
[----:B------:R-:W-:Y:S01]  /*1e30*/  LEA R176, P3, R35, R76, 0x1 ;  /* 0x0000004c23b07211 */ /* 0x000fe200078608ff */
[C---:B------:R-:W-:Y:S01]  /*1e40*/  IMAD R23, R2.reuse, 0x2, R21 ;  /* 0x0000000202177824 */ /* 0x040fe200078e0215 */
[-C--:B------:R-:W-:Y:S02]  /*1e50*/  LEA.HI.X.SX32 R201, R27, R0.reuse, 0x1, P2 ;  /* 0x000000001bc97211 */ /* 0x080fe400010f0eff */
[----:B------:R-:W-:Y:S01]  /*1e60*/  LEA.HI.X.SX32 R177, R35, R0, 0x1, P3 ;  /* 0x0000000023b17211 */ /* 0x000fe200018f0eff */
[----:B------:R-:W-:Y:S01]  /*1e70*/  IMAD R25, R2, 0x2, R23 ;  /* 0x0000000202197824 */ /* 0x000fe200078e0217 */
[----:B------:R-:W-:-:S02]  /*1e80*/  LEA R178, P2, R33, R76, 0x1 ;  /* 0x0000004c21b27211 */ /* 0x000fc400078408ff */
[-C--:B------:R-:W-:Y:S02]  /*1e90*/  LEA R170, P3, R41, R76.reuse, 0x1 ;  /* 0x0000004c29aa7211 */ /* 0x080fe400078608ff */
[C---:B------:R-:W-:Y:S02]  /*1ea0*/  LEA R27, R2.reuse, R25, 0x1 ;  /* 0x00000019021b7211 */ /* 0x040fe400078e08ff */
[----:B------:R-:W-:Y:S02]  /*1eb0*/  LEA R180, P4, R31, R76, 0x1 ;  /* 0x0000004c1fb47211 */ /* 0x000fe400078808ff */
[-C--:B------:R-:W-:Y:S01]  /*1ec0*/  LEA.HI.X.SX32 R179, R33, R0.reuse, 0x1, P2 ;  /* 0x0000000021b37211 */ /* 0x080fe200010f0eff */
[----:B------:R-:W-:Y:S01]  /*1ed0*/  IMAD R29, R2, 0x2, R27 ;  /* 0x00000002021d7824 */ /* 0x000fe200078e021b */
[----:B------:R-:W-:Y:S02]  /*1ee0*/  LEA.HI.X.SX32 R171, R41, R0, 0x1, P3 ;  /* 0x0000000029ab7211 */ /* 0x000fe400018f0eff */
[----:B------:R-:W-:-:S02]  /*1ef0*/  LEA R172, P2, R39, R76, 0x1 ;  /* 0x0000004c27ac7211 */ /* 0x000fc400078408ff */
[----:B------:R-:W-:Y:S02]  /*1f00*/  LEA R164, P3, R47, R76, 0x1 ;  /* 0x0000004c2fa47211 */ /* 0x000fe400078608ff */
[----:B------:R-:W-:Y:S01]  /*1f10*/  LEA.HI.X.SX32 R181, R31, R0, 0x1, P4 ;  /* 0x000000001fb57211 */ /* 0x000fe200020f0eff */
[C---:B------:R-:W-:Y:S01]  /*1f20*/  IMAD R31, R2.reuse, 0x2, R29 ;  /* 0x00000002021f7824 */ /* 0x040fe200078e021d */
[----:B------:R-:W-:Y:S02]  /*1f30*/  LEA R174, P4, R37, R76, 0x1 ;  /* 0x0000004c25ae7211 */ /* 0x000fe400078808ff */
[-C--:B------:R-:W-:Y:S01]  /*1f40*/  LEA.HI.X.SX32 R173, R39, R0.reuse, 0x1, P2 ;  /* 0x0000000027ad7211 */ /* 0x080fe200010f0eff */
[----:B------:R-:W-:Y:S01]  /*1f50*/  IMAD R33, R2, 0x2, R31 ;  /* 0x0000000202217824 */ /* 0x000fe200078e021f */
[----:B------:R-:W-:Y:S02]  /*1f60*/  LEA.HI.X.SX32 R165, R47, R0, 0x1, P3 ;  /* 0x000000002fa57211 */ /* 0x000fe400018f0eff */
[----:B------:R-:W-:-:S02]  /*1f70*/  LEA R166, P2, R45, R76, 0x1 ;  /* 0x0000004c2da67211 */ /* 0x000fc400078408ff */
[----:B------:R-:W-:Y:S02]  /*1f80*/  LEA R158, P3, R3, R76, 0x1 ;  /* 0x0000004c039e7211 */ /* 0x000fe400078608ff */
[----:B------:R-:W-:Y:S02]  /*1f90*/  LEA.HI.X.SX32 R175, R37, R0, 0x1, P4 ;  /* 0x0000000025af7211 */ /* 0x000fe400020f0eff */
[----:B------:R-:W-:Y:S02]  /*1fa0*/  LEA R168, P4, R43, R76, 0x1 ;  /* 0x0000004c2ba87211 */ /* 0x000fe400078808ff */
[-C--:B------:R-:W-:Y:S02]  /*1fb0*/  LEA.HI.X.SX32 R167, R45, R0.reuse, 0x1, P2 ;  /* 0x000000002da77211 */ /* 0x080fe400010f0eff */
[----:B------:R-:W-:Y:S01]  /*1fc0*/  LEA.HI.X.SX32 R159, R3, R0, 0x1, P3 ;  /* 0x00000000039f7211 */ /* 0x000fe200018f0eff */
[----:B------:R-:W-:Y:S01]  /*1fd0*/  IMAD R3, R2, 0x2, R33 ;  /* 0x0000000202037824 */ /* 0x000fe200078e0221 */
[----:B------:R-:W-:-:S02]  /*1fe0*/  LEA R160, P2, R51, R76, 0x1 ;  /* 0x0000004c33a07211 */ /* 0x000fc400078408ff */
[----:B------:R-:W-:Y:S02]  /*1ff0*/  LEA.HI.X.SX32 R169, R43, R0, 0x1, P4 ;  /* 0x000000002ba97211 */ /* 0x000fe400020f0eff */
[----:B------:R-:W-:Y:S02]  /*2000*/  LEA R162, P4, R49, R76, 0x1 ;  /* 0x0000004c31a27211 */ /* 0x000fe400078808ff */
[----:B------:R-:W-:Y:S02]  /*2010*/  LEA.HI.X.SX32 R161, R51, R0, 0x1, P2 ;  /* 0x0000000033a17211 */ /* 0x000fe400010f0eff */
[----:B------:R-:W-:Y:S02]  /*2020*/  LEA R154, P2, R7, R76, 0x1 ;  /* 0x0000004c079a7211 */ /* 0x000fe400078408ff */
[----:B------:R-:W-:Y:S02]  /*2030*/  LEA R35, R2, R3, 0x1 ;  /* 0x0000000302237211 */ /* 0x000fe400078e08ff */
[----:B------:R-:W-:-:S02]  /*2040*/  LEA.HI.X.SX32 R163, R49, R0, 0x1, P4 ;  /* 0x0000000031a37211 */ /* 0x000fc400020f0eff */
[-C--:B------:R-:W-:Y:S02]  /*2050*/  LEA R156, P4, R5, R76.reuse, 0x1 ;  /* 0x0000004c059c7211 */ /* 0x080fe400078808ff */
[----:B------:R-:W-:Y:S02]  /*2060*/  LEA R152, P3, R9, R76, 0x1 ;  /* 0x0000004c09987211 */ /* 0x000fe400078608ff */
[-C--:B------:R-:W-:Y:S01]  /*2070*/  LEA.HI.X.SX32 R155, R7, R0.reuse, 0x1, P2 ;  /* 0x00000000079b7211 */ /* 0x080fe200010f0eff */
[C---:B------:R-:W-:Y:S01]  /*2080*/  IMAD R7, R2.reuse, 0x2, R35 ;  /* 0x0000000202077824 */ /* 0x040fe200078e0223 */
[----:B------:R-:W-:Y:S02]  /*2090*/  LEA.HI.X.SX32 R157, R5, R0, 0x1, P4 ;  /* 0x00000000059d7211 */ /* 0x000fe400020f0eff */
[----:B------:R-:W-:Y:S02]  /*20a0*/  LEA R150, P4, R11, R76, 0x1 ;  /* 0x0000004c0b967211 */ /* 0x000fe400078808ff */
[----:B------:R-:W-:Y:S01]  /*20b0*/  LEA.HI.X.SX32 R153, R9, R0, 0x1, P3 ;  /* 0x0000000009997211 */ /* 0x000fe200018f0eff */
[----:B------:R-:W-:Y:S01]  /*20c0*/  IMAD R9, R2, 0x2, R7 ;  /* 0x0000000202097824 */ /* 0x000fe200078e0207 */
[----:B------:R-:W-:-:S02]  /*20d0*/  LEA R146, P3, R15, R76, 0x1 ;  /* 0x0000004c0f927211 */ /* 0x000fc400078608ff */
[----:B------:R-:W-:Y:S02]  /*20e0*/  LEA.HI.X.SX32 R151, R11, R0, 0x1, P4 ;  /* 0x000000000b977211 */ /* 0x000fe400020f0eff */
[----:B------:R-:W-:Y:S02]  /*20f0*/  LEA R144, P4, R17, R76, 0x1 ;  /* 0x0000004c11907211 */ /* 0x000fe400078808ff */
[-C--:B------:R-:W-:Y:S01]  /*2100*/  LEA.HI.X.SX32 R147, R15, R0.reuse, 0x1, P3 ;  /* 0x000000000f937211 */ /* 0x080fe200018f0eff */
[C---:B------:R-:W-:Y:S01]  /*2110*/  IMAD R15, R2.reuse, 0x2, R9 ;  /* 0x00000002020f7824 */ /* 0x040fe200078e0209 */
[----:B------:R-:W-:Y:S02]  /*2120*/  LEA.HI.X.SX32 R145, R17, R0, 0x1, P4 ;  /* 0x0000000011917211 */ /* 0x000fe400020f0eff */
[-C--:B------:R-:W-:Y:S01]  /*2130*/  LEA R148, P2, R13, R76.reuse, 0x1 ;  /* 0x0000004c0d947211 */ /* 0x080fe200078408ff */
[----:B------:R-:W-:Y:S01]  /*2140*/  IMAD R17, R2, 0x2, R15 ;  /* 0x0000000202117824 */ /* 0x000fe200078e020f */
[----:B------:R-:W-:-:S02]  /*2150*/  LEA R18, P3, R21, R76, 0x1 ;  /* 0x0000004c15127211 */ /* 0x000fc400078608ff */
[----:B------:R-:W-:Y:S02]  /*2160*/  LEA.HI.X.SX32 R149, R13, R0, 0x1, P2 ;  /* 0x000000000d957211 */ /* 0x000fe400010f0eff */
[-C--:B------:R-:W-:Y:S02]  /*2170*/  LEA R78, P2, R19, R76.reuse, 0x1 ;  /* 0x0000004c134e7211 */ /* 0x080fe400078408ff */
[C---:B------:R-:W-:Y:S02]  /*2180*/  LEA R45, R2.reuse, R17, 0x1 ;  /* 0x00000011022d7211 */ /* 0x040fe400078e08ff */
[----:B------:R-:W-:Y:S02]  /*2190*/  LEA R20, P4, R23, R76, 0x1 ;  /* 0x0000004c17147211 */ /* 0x000fe400078808ff */
[-C--:B------:R-:W-:Y:S01]  /*21a0*/  LEA.HI.X.SX32 R79, R19, R0.reuse, 0x1, P2 ;  /* 0x00000000134f7211 */ /* 0x080fe200010f0eff */
[----:B------:R-:W-:Y:S01]  /*21b0*/  IMAD R5, R2, 0x2, R45 ;  /* 0x0000000202057824 */ /* 0x000fe200078e022d */
[----:B------:R-:W-:-:S02]  /*21c0*/  LEA.HI.X.SX32 R19, R21, R0, 0x1, P3 ;  /* 0x0000000015137211 */ /* 0x000fc400018f0eff */
[----:B------:R-:W-:Y:S01]  /*21d0*/  LEA R22, P2, R25, R76, 0x1 ;  /* 0x0000004c19167211 */ /* 0x000fe200078408ff */
[C---:B------:R-:W-:Y:S01]  /*21e0*/  IMAD R49, R2.reuse, 0x2, R5 ;  /* 0x0000000202317824 */ /* 0x040fe200078e0205 */
[----:B------:R-:W-:Y:S02]  /*21f0*/  LEA.HI.X.SX32 R21, R23, R0, 0x1, P4 ;  /* 0x0000000017157211 */ /* 0x000fe400020f0eff */
[-C--:B------:R-:W-:Y:S01]  /*2200*/  LEA R24, P3, R27, R76.reuse, 0x1 ;  /* 0x0000004c1b187211 */ /* 0x080fe200078608ff */
[----:B------:R-:W-:Y:S01]  /*2210*/  IMAD R51, R2, 0x2, R49 ;  /* 0x0000000202337824 */ /* 0x000fe200078e0231 */
[----:B------:R-:W-:Y:S02]  /*2220*/  LEA R26, P4, R29, R76, 0x1 ;  /* 0x0000004c1d1a7211 */ /* 0x000fe400078808ff */
[-C--:B------:R-:W-:Y:S02]  /*2230*/  LEA.HI.X.SX32 R23, R25, R0.reuse, 0x1, P2 ;  /* 0x0000000019177211 */ /* 0x080fe400010f0eff */
[----:B------:R-:W-:-:S02]  /*2240*/  LEA.HI.X.SX32 R25, R27, R0, 0x1, P3 ;  /* 0x000000001b197211 */ /* 0x000fc400018f0eff */
[----:B------:R-:W-:Y:S02]  /*2250*/  LEA R28, P2, R31, R76, 0x1 ;  /* 0x0000004c1f1c7211 */ /* 0x000fe400078408ff */
[----:B------:R-:W-:Y:S02]  /*2260*/  LEA.HI.X.SX32 R27, R29, R0, 0x1, P4 ;  /* 0x000000001d1b7211 */ /* 0x000fe400020f0eff */
[-C--:B------:R-:W-:Y:S02]  /*2270*/  LEA R30, P3, R33, R76.reuse, 0x1 ;  /* 0x0000004c211e7211 */ /* 0x080fe400078608ff */
[----:B------:R-:W-:Y:S02]  /*2280*/  LEA R32, P4, R3, R76, 0x1 ;  /* 0x0000004c03207211 */ /* 0x000fe400078808ff */
[-C--:B------:R-:W-:Y:S02]  /*2290*/  LEA.HI.X.SX32 R29, R31, R0.reuse, 0x1, P2 ;  /* 0x000000001f1d7211 */ /* 0x080fe400010f0eff */
[----:B------:R-:W-:-:S02]  /*22a0*/  LEA.HI.X.SX32 R31, R33, R0, 0x1, P3 ;  /* 0x00000000211f7211 */ /* 0x000fc400018f0eff */
[----:B------:R-:W-:Y:S01]  /*22b0*/  LEA.HI.X.SX32 R33, R3, R0, 0x1, P4 ;  /* 0x0000000003217211 */ /* 0x000fe200020f0eff */
[C---:B------:R-:W-:Y:S01]  /*22c0*/  IMAD R3, R2.reuse, 0x2, R51 ;  /* 0x0000000202037824 */ /* 0x040fe200078e0233 */
[-C--:B------:R-:W-:Y:S02]  /*22d0*/  LEA R34, P2, R35, R76.reuse, 0x1 ;  /* 0x0000004c23227211 */ /* 0x080fe400078408ff */
        /* <DEDUP_REMOVED lines=15> */
[----:B------:R-:W-:Y:S02]  /*23d0*/  LEA.HI.X.SX32 R43, R17, R0, 0x1, P3 ;  /* 0x00000000112b7211 */ /* 0x000fe400018f0eff */
[C---:B------:R-:W-:Y:S02]  /*23e0*/  LEA R5, R2.reuse, R9, 0x1 ;  /* 0x0000000902057211 */ /* 0x040fe400078e08ff */
[-C--:B------:R-:W-:Y:S02]  /*23f0*/  LEA R48, P3, R49, R76.reuse, 0x1 ;  /* 0x0000004c31307211 */ /* 0x080fe400078608ff */
[-C--:B------:R-:W-:Y:S01]  /*2400*/  LEA R52, P2, R3, R76.reuse, 0x1 ;  /* 0x0000004c03347211 */ /* 0x080fe200078408ff */
[----:B------:R-:W-:Y:S01]  /*2410*/  IMAD R4, R2, 0x2, R5 ;  /* 0x0000000202047824 */ /* 0x000fe200078e0205 */
[----:B------:R-:W-:Y:S02]  /*2420*/  LEA R44, P4, R45, R76, 0x1 ;  /* 0x0000004c2d2c7211 */ /* 0x000fe400078808ff */
[----:B------:R-:W-:-:S02]  /*2430*/  LEA.HI.X.SX32 R49, R49, R0, 0x1, P3 ;  /* 0x0000000031317211 */ /* 0x000fc400018f0eff */
[----:B------:R-:W-:Y:S02]  /*2440*/  LEA R54, P3, R11, R76, 0x1 ;  /* 0x0000004c0b367211 */ /* 0x000fe400078608ff */
[-C--:B------:R-:W-:Y:S01]  /*2450*/  LEA.HI.X.SX32 R53, R3, R0.reuse, 0x1, P2 ;  /* 0x0000000003357211 */ /* 0x080fe200010f0eff */
[C---:B------:R-:W-:Y:S01]  /*2460*/  IMAD R3, R2.reuse, 0x2, R4 ;  /* 0x0000000202037824 */ /* 0x040fe200078e0204 */
[----:B------:R-:W-:Y:S02]  /*2470*/  LEA.HI.X.SX32 R45, R45, R0, 0x1, P4 ;  /* 0x000000002d2d7211 */ /* 0x000fe400020f0eff */
[----:B------:R-:W-:Y:S01]  /*2480*/  LEA R50, P4, R51, R76, 0x1 ;  /* 0x0000004c33327211 */ /* 0x000fe200078808ff */
[----:B------:R-:W-:Y:S01]  /*2490*/  IMAD R8, R2, 0x2, R3 ;  /* 0x0000000202087824 */ /* 0x000fe200078e0203 */
[----:B------:R-:W-:Y:S01]  /*24a0*/  LEA.HI.X.SX32 R55, R11, R0, 0x1, P3 ;  /* 0x000000000b377211 */ /* 0x000fe200018f0eff */
[----:B------:R-:W-:Y:S01]  /*24b0*/  IMAD.MOV.U32 R11, RZ, RZ, 0x3f800000 ;  /* 0x3f800000ff0b7424 */ /* 0x000fe200078e00ff */
[----:B------:R-:W-:-:S02]  /*24c0*/  LEA R60, P3, R7, R76, 0x1 ;  /* 0x0000004c073c7211 */ /* 0x000fc400078608ff */
[----:B------:R-:W-:Y:S02]  /*24d0*/  LEA.HI.X.SX32 R51, R51, R0, 0x1, P4 ;  /* 0x0000000033337211 */ /* 0x000fe400020f0eff */
[----:B------:R-:W-:Y:S02]  /*24e0*/  LEA R56, P4, R13, R76, 0x1 ;  /* 0x0000004c0d387211 */ /* 0x000fe400078808ff */
[----:B------:R-:W-:Y:S01]  /*24f0*/  LEA.HI.X.SX32 R61, R7, R0, 0x1, P3 ;  /* 0x00000000073d7211 */ /* 0x000fe200018f0eff */
[----:B------:R-:W-:Y:S01]  /*2500*/  IMAD R7, R2, 0x2, R8 ;  /* 0x0000000202077824 */ /* 0x000fe200078e0208 */
[----:B------:R-:W-:Y:S02]  /*2510*/  LEA R58, P2, R6, R76, 0x1 ;  /* 0x0000004c063a7211 */ /* 0x000fe400078408ff */
[----:B------:R-:W-:Y:S02]  /*2520*/  LEA.HI.X.SX32 R57, R13, R0, 0x1, P4 ;  /* 0x000000000d397211 */ /* 0x000fe400020f0eff */
[----:B------:R-:W-:-:S02]  /*2530*/  LEA R62, P4, R9, R76, 0x1 ;  /* 0x0000004c093e7211 */ /* 0x000fc400078808ff */
[-C--:B------:R-:W-:Y:S02]  /*2540*/  LEA.HI.X.SX32 R59, R6, R0.reuse, 0x1, P2 ;  /* 0x00000000063b7211 */ /* 0x080fe400010f0eff */
[C---:B------:R-:W-:Y:S02]  /*2550*/  LEA R6, R2.reuse, R7, 0x1 ;  /* 0x0000000702067211 */ /* 0x040fe400078e08ff */
[----:B------:R-:W-:Y:S02]  /*2560*/  LEA.HI.X.SX32 R63, R9, R0, 0x1, P4 ;  /* 0x00000000093f7211 */ /* 0x000fe400020f0eff */
[-C--:B------:R-:W-:Y:S01]  /*2570*/  LEA R64, P2, R5, R76.reuse, 0x1 ;  /* 0x0000004c05407211 */ /* 0x080fe200078408ff */
[----:B------:R-:W-:Y:S01]  /*2580*/  IMAD R2, R2, 0x2, R6 ;  /* 0x0000000202027824 */ /* 0x000fe200078e0206 */
[-C--:B------:R-:W-:Y:S02]  /*2590*/  LEA R66, P3, R4, R76.reuse, 0x1 ;  /* 0x0000004c04427211 */ /* 0x080fe400078608ff */
[----:B------:R-:W-:-:S02]  /*25a0*/  LEA R68, P4, R3, R76, 0x1 ;  /* 0x0000004c03447211 */ /* 0x000fc400078808ff */
[-C--:B------:R-:W-:Y:S01]  /*25b0*/  LEA.HI.X.SX32 R65, R5, R0.reuse, 0x1, P2 ;  /* 0x0000000005417211 */ /* 0x080fe200010f0eff */
[----:B------:R-:W-:Y:S01]  /*25c0*/  IMAD.MOV.U32 R5, RZ, RZ, -0x800000 ;  /* 0xff800000ff057424 */ /* 0x000fe200078e00ff */
[-C--:B------:R-:W-:Y:S01]  /*25d0*/  LEA.HI.X.SX32 R67, R4, R0.reuse, 0x1, P3 ;  /* 0x0000000004437211 */ /* 0x080fe200018f0eff */
[----:B------:R-:W-:Y:S01]  /*25e0*/  IMAD.MOV.U32 R4, RZ, RZ, -0x800000 ;  /* 0xff800000ff047424 */ /* 0x000fe200078e00ff */
[----:B------:R-:W-:Y:S02]  /*25f0*/  LEA.HI.X.SX32 R69, R3, R0, 0x1, P4 ;  /* 0x0000000003457211 */ /* 0x000fe400020f0eff */
[-C--:B------:R-:W-:Y:S02]  /*2600*/  LEA R70, P2, R8, R76.reuse, 0x1 ;  /* 0x0000004c08467211 */ /* 0x080fe400078408ff */
[-C--:B------:R-:W-:Y:S02]  /*2610*/  LEA R72, P3, R7, R76.reuse, 0x1 ;  /* 0x0000004c07487211 */ /* 0x080fe400078608ff */
[----:B------:R-:W-:-:S02]  /*2620*/  LEA R74, P4, R6, R76, 0x1 ;  /* 0x0000004c064a7211 */ /* 0x000fc400078808ff */
[----:B------:R-:W-:Y:S02]  /*2630*/  LEA R76, P5, R2, R76, 0x1 ;  /* 0x0000004c024c7211 */ /* 0x000fe400078a08ff */
[-C--:B------:R-:W-:Y:S01]  /*2640*/  LEA.HI.X.SX32 R71, R8, R0.reuse, 0x1, P2 ;  /* 0x0000000008477211 */ /* 0x080fe200010f0eff */
[----:B------:R-:W-:Y:S01]  /*2650*/  IMAD.MOV.U32 R8, RZ, RZ, 0x3f800000 ;  /* 0x3f800000ff087424 */ /* 0x000fe200078e00ff */
[-C--:B------:R-:W-:Y:S01]  /*2660*/  LEA.HI.X.SX32 R73, R7, R0.reuse, 0x1, P3 ;  /* 0x0000000007497211 */ /* 0x080fe200018f0eff */
[----:B------:R-:W-:Y:S01]  /*2670*/  IMAD.MOV.U32 R7, RZ, RZ, 0x3f800000 ;  /* 0x3f800000ff077424 */ /* 0x000fe200078e00ff */
[-C--:B------:R-:W-:Y:S01]  /*2680*/  LEA.HI.X.SX32 R75, R6, R0.reuse, 0x1, P4 ;  /* 0x00000000064b7211 */ /* 0x080fe200020f0eff */
[----:B------:R-:W-:Y:S01]  /*2690*/  IMAD.MOV.U32 R6, RZ, RZ, 0x3f800000 ;  /* 0x3f800000ff067424 */ /* 0x000fe200078e00ff */
[----:B------:R-:W-:Y:S02]  /*26a0*/  LEA.HI.X.SX32 R77, R2, R0, 0x1, P5 ;  /* 0x00000000024d7211 */ /* 0x000fe400028f0eff */
[----:B------:R-:W-:-:S07]  /*26b0*/  MOV R9, RZ ;  /* 0x000000ff00097202 */ /* 0x000fce0000000f00 */
.L_x_1:
[----:B------:R-:W2:Y:S04]  /*26c0*/  LDL.64 R102, [R1+0x1e8] ;  /* 0x0001e80001667983 */ /* 0x000ea80000100a00 */
[----:B------:R-:W3:Y:S04]  /*26d0*/  LDL.64 R16, [R1+0x1c8] ;  /* 0x0001c80001107983 */ /* 0x000ee80000100a00 */
[----:B------:R-:W4:Y:S04]  /*26e0*/  LDL.64 R108, [R1+0x1c0] ;  /* 0x0001c000016c7983 */ /* 0x000f280000100a00 */
[----:B------:R-:W5:Y:S04]  /*26f0*/  LDL.64 R120, [R1+0x1b0] ;  /* 0x0001b00001787983 */ /* 0x000f680000100a00 */
        /* <DEDUP_REMOVED lines=33> */
[----:B------:R-:W5:Y:S01]  /*2910*/  LDL.64 R210, [R1+0x30] ;  /* 0x0000300001d27983 */ /* 0x000f620000100a00 */
[----:B--2---:R-:W-:-:S03]  /*2920*/  IMAD.WIDE R138, R9, 0x2, R102 ;  /* 0x00000002098a7825 */ /* 0x004fc600078e0266 */
[----:B------:R-:W2:Y:S01]  /*2930*/  LDL.64 R102, [R1+0x190] ;  /* 0x0001900001667983 */ /* 0x000ea20000100a00 */
[----:B---3--:R-:W-:-:S03]  /*2940*/  IMAD.WIDE R16, R9, 0x2, R16 ;  /* 0x0000000209107825 */ /* 0x008fc600078e0210 */
[----:B------:R-:W3:Y:S01]  /*2950*/  LDG.E.U16 R138, desc[UR10][R138.64] ;  /* 0x0000000a8a8a7981 */ /* 0x000ee2000c1e1500 */
[----:B----4-:R-:W-:-:S03]  /*2960*/  IMAD.WIDE R114, R9, 0x2, R108 ;  /* 0x0000000209727825 */ /* 0x010fc600078e026c */
[----:B------:R-:W4:Y:S04]  /*2970*/  LDL.64 R108, [R1+0x168] ;  /* 0x00016800016c7983 */ /* 0x000f280000100a00 */
[----:B------:R-:W3:Y:S04]  /*2980*/  LDG.E.U16 R114, desc[UR10][R114.64] ;  /* 0x0000000a72727981 */ /* 0x000ee8000c1e1500 */
[----:B------:R0:W3:Y:S01]  /*2990*/  LDG.E.U16 R139, desc[UR10][R16.64] ;  /* 0x0000000a108b7981 */ /* 0x0000e2000c1e1500 */
[----:B-----5:R-:W-:-:S04]  /*29a0*/  IMAD.WIDE R82, R9, 0x2, R82 ;  /* 0x0000000209527825 */ /* 0x020fc800078e0252 */
[C---:B------:R-:W-:Y:S01]  /*29b0*/  IMAD.WIDE R80, R9.reuse, 0x2, R80 ;  /* 0x0000000209507825 */ /* 0x040fe200078e0250 */
[----:B------:R1:W5:Y:S03]  /*29c0*/  LDG.E.U16 R111, desc[UR10][R82.64] ;  /* 0x0000000a526f7981 */ /* 0x000366000c1e1500 */
[C---:B0-----:R-:W-:Y:S01]  /*29d0*/  IMAD.WIDE R16, R9.reuse, 0x2, R120 ;  /* 0x0000000209107825 */ /* 0x041fe200078e0278 */
[----:B------:R0:W5:Y:S05]  /*29e0*/  LDG.E.U16 R15, desc[UR10][R80.64] ;  /* 0x0000000a500f7981 */ /* 0x00016a000c1e1500 */
[----:B------:R-:W5:Y:S01]  /*29f0*/  LDG.E.U16 R16, desc[UR10][R16.64] ;  /* 0x0000000a10107981 */ /* 0x000f62000c1e1500 */
[----:B-1----:R-:W-:-:S03]  /*2a00*/  IMAD.WIDE R82, R9, 0x2, R126 ;  /* 0x0000000209527825 */ /* 0x002fc600078e027e */
[----:B------:R-:W3:Y:S01]  /*2a10*/  LDL.64 R126, [R1+0x110] ;  /* 0x00011000017e7983 */ /* 0x000ee20000100a00 */
[----:B0-----:R-:W-:-:S03]  /*2a20*/  IMAD.WIDE R80, R9, 0x2, R116 ;  /* 0x0000000209507825 */ /* 0x001fc600078e0274 */
[----:B------:R-:W5:Y:S01]  /*2a30*/  LDG.E.U16 R110, desc[UR10][R82.64] ;  /* 0x0000000a526e7981 */ /* 0x000f62000c1e1500 */
[----:B------:R-:W-:-:S03]  /*2a40*/  IMAD.WIDE R116, R9, 0x2, R112 ;  /* 0x0000000209747825 */ /* 0x000fc600078e0270 */
[----:B------:R-:W5:Y:S01]  /*2a50*/  LDL.64 R112, [R1+0x140] ;  /* 0x0001400001707983 */ /* 0x000f620000100a00 */
[----:B------:R-:W-:-:S03]  /*2a60*/  IMAD.WIDE R104, R9, 0x2, R104 ;  /* 0x0000000209687825 */ /* 0x000fc600078e0268 */
[----:B------:R-:W5:Y:S04]  /*2a70*/  LDG.E.U16 R121, desc[UR10][R80.64] ;  /* 0x0000000a50797981 */ /* 0x000f68000c1e1500 */
[----:B------:R-:W5:Y:S01]  /*2a80*/  LDG.E.U16 R116, desc[UR10][R116.64] ;  /* 0x0000000a74747981 */ /* 0x000f62000c1e1500 */
[----:B--2---:R-:W-:-:S05]  /*2a90*/  IMAD.WIDE R102, R9, 0x2, R102 ;  /* 0x0000000209667825 */ /* 0x004fca00078e0266 */
[----:B------:R0:W2:Y:S02]  /*2aa0*/  LDG.E.U16 R17, desc[UR10][R102.64] ;  /* 0x0000000a66117981 */ /* 0x0000a4000c1e1500 */
[C---:B0-----:R-:W-:Y:S02]  /*2ab0*/  IMAD.WIDE R102, R9.reuse, 0x2, R118 ;  /* 0x0000000209667825 */ /* 0x041fe400078e0276 */
[----:B------:R-:W2:Y:S02]  /*2ac0*/  LDL.64 R118, [R1+0x108] ;  /* 0x0001080001767983 */ /* 0x000ea40000100a00 */
[C---:B------:R-:W-:Y:S02]  /*2ad0*/  IMAD.WIDE R80, R9.reuse, 0x2, R106 ;  /* 0x0000000209507825 */ /* 0x040fe400078e026a */
[----:B------:R0:W2:Y:S04]  /*2ae0*/  LDG.E.U16 R107, desc[UR10][R104.64] ;  /* 0x0000000a686b7981 */ /* 0x0000a8000c1e1500 */
[----:B------:R1:W2:Y:S01]  /*2af0*/  LDG.E.U16 R106, desc[UR10][R80.64] ;  /* 0x0000000a506a7981 */ /* 0x0002a2000c1e1500 */
[----:B------:R-:W-:-:S03]  /*2b00*/  IMAD.WIDE R82, R9, 0x2, R142 ;  /* 0x0000000209527825 */ /* 0x000fc600078e028e */
[----:B------:R-:W2:Y:S01]  /*2b10*/  LDL.64 R142, [R1+0x68] ;  /* 0x00006800018e7983 */ /* 0x000ea20000100a00 */
[----:B0-----:R-:W-:-:S03]  /*2b20*/  IMAD.WIDE R104, R9, 0x2, R132 ;  /* 0x0000000209687825 */ /* 0x001fc600078e0284 */
[----:B------:R-:W2:Y:S01]  /*2b30*/  LDL.64 R132, [R1+0x100] ;  /* 0x0001000001847983 */ /* 0x000ea20000100a00 */
[----:B-1----:R-:W-:-:S03]  /*2b40*/  IMAD.WIDE R80, R9, 0x2, R182 ;  /* 0x0000000209507825 */ /* 0x002fc600078e02b6 */
[----:B------:R-:W2:Y:S01]  /*2b50*/  LDG.E.U16 R117, desc[UR10][R104.64] ;  /* 0x0000000a68757981 */ /* 0x000ea2000c1e1500 */
[----:B------:R-:W-:-:S03]  /*2b60*/  IMAD.WIDE R122, R9, 0x2, R122 ;  /* 0x00000002097a7825 */ /* 0x000fc600078e027a */
[----:B------:R-:W2:Y:S01]  /*2b70*/  LDG.E.U16 R80, desc[UR10][R80.64] ;  /* 0x0000000a50507981 */ /* 0x000ea2000c1e1500 */
[----:B----4-:R-:W-:-:S03]  /*2b80*/  IMAD.WIDE R108, R9, 0x2, R108 ;  /* 0x00000002096c7825 */ /* 0x010fc600078e026c */
[----:B------:R-:W4:Y:S04]  /*2b90*/  LDG.E.U16 R122, desc[UR10][R122.64] ;  /* 0x0000000a7a7a7981 */ /* 0x000f28000c1e1500 */
[----:B------:R0:W4:Y:S04]  /*2ba0*/  LDG.E.U16 R105, desc[UR10][R102.64] ;  /* 0x0000000a66697981 */ /* 0x000128000c1e1500 */
[----:B------:R1:W4:Y:S01]  /*2bb0*/  LDG.E.U16 R81, desc[UR10][R82.64] ;  /* 0x0000000a52517981 */ /* 0x000322000c1e1500 */
[----:B------:R-:W-:-:S03]  /*2bc0*/  IMAD.WIDE R124, R9, 0x2, R124 ;  /* 0x00000002097c7825 */ /* 0x000fc600078e027c */
[----:B------:R3:W4:Y:S01]  /*2bd0*/  LDG.E.U16 R123, desc[UR10][R108.64] ;  /* 0x0000000a6c7b7981 */ /* 0x000722000c1e1500 */
[----:B0-----:R-:W-:-:S03]  /*2be0*/  IMAD.WIDE R102, R9, 0x2, R140 ;  /* 0x0000000209667825 */ /* 0x001fc600078e028c */
[----:B------:R-:W4:Y:S01]  /*2bf0*/  LDL.64 R182, [R1+0x88] ;  /* 0x0000880001b67983 */ /* 0x000f220000100a00 */
[----:B-1----:R-:W-:-:S03]  /*2c00*/  IMAD.WIDE R82, R9, 0x2, R128 ;  /* 0x0000000209527825 */ /* 0x002fc600078e0280 */
[----:B------:R-:W4:Y:S01]  /*2c10*/  LDL.64 R128, [R1+0xf8] ;  /* 0x0000f80001807983 */ /* 0x000f220000100a00 */
[----:B---3--:R-:W-:-:S03]  /*2c20*/  IMAD.WIDE R108, R9, 0x2, R136 ;  /* 0x00000002096c7825 */ /* 0x008fc600078e0288 */
[----:B------:R-:W3:Y:S04]  /*2c30*/  LDL.64 R136, [R1+0xc8] ;  /* 0x0000c80001887983 */ /* 0x000ee80000100a00 */
[----:B------:R0:W3:Y:S01]  /*2c40*/  LDG.E.U16 R13, desc[UR10][R102.64] ;  /* 0x0000000a660d7981 */ /* 0x0000e2000c1e1500 */
[----:B------:R-:W-:-:S03]  /*2c50*/  IMAD.WIDE R126, R9, 0x2, R126 ;  /* 0x00000002097e7825 */ /* 0x000fc600078e027e */
[----:B------:R-:W3:Y:S01]  /*2c60*/  LDG.E.U16 R124, desc[UR10][R124.64] ;  /* 0x0000000a7c7c7981 */ /* 0x000ee2000c1e1500 */
[----:B-----5:R-:W-:-:S03]  /*2c70*/  IMAD.WIDE R112, R9, 0x2, R112 ;  /* 0x0000000209707825 */ /* 0x020fc600078e0270 */
[----:B------:R-:W5:Y:S01]  /*2c80*/  LDG.E.U16 R82, desc[UR10][R82.64] ;  /* 0x0000000a52527981 */ /* 0x000f62000c1e1500 */
[----:B0-----:R-:W-:-:S03]  /*2c90*/  IMAD.WIDE R102, R9, 0x2, R130 ;  /* 0x0000000209667825 */ /* 0x001fc600078e0282 */
[----:B------:R-:W5:Y:S04]  /*2ca0*/  LDL.64 R130, [R1+0xa8] ;  /* 0x0000a80001827983 */ /* 0x000f680000100a00 */
[----:B------:R-:W5:Y:S04]  /*2cb0*/  LDL.64 R140, [R1+0x48] ;  /* 0x00004800018c7983 */ /* 0x000f680000100a00 */
[----:B------:R0:W5:Y:S04]  /*2cc0*/  LDG.E.U16 R83, desc[UR10][R126.64] ;  /* 0x0000000a7e537981 */ /* 0x000168000c1e1500 */
[----:B------:R1:W5:Y:S04]  /*2cd0*/  LDG.E.U16 R115, desc[UR10][R112.64] ;  /* 0x0000000a70737981 */ /* 0x000368000c1e1500 */
[----:B------:R-:W5:Y:S01]  /*2ce0*/  LDG.E.U16 R104, desc[UR10][R108.64] ;  /* 0x0000000a6c687981 */ /* 0x000f62000c1e1500 */
[----:B0-----:R-:W-:-:S03]  /*2cf0*/  IMAD.WIDE R126, R9, 0x2, R192 ;  /* 0x00000002097e7825 */ /* 0x001fc600078e02c0 */
[----:B------:R-:W5:Y:S01]  /*2d00*/  LDL.64 R192, [R1+0x80] ;  /* 0x0000800001c07983 */ /* 0x000f620000100a00 */
[----:B-1----:R-:W-:-:S03]  /*2d10*/  IMAD.WIDE R112, R9, 0x2, R134 ;  /* 0x0000000209707825 */ /* 0x002fc600078e0286 */
[----:B------:R-:W5:Y:S04]  /*2d20*/  LDL.64 R134, [R1+0x8] ;  /* 0x0000080001867983 */ /* 0x000f680000100a00 */
[----:B------:R0:W5:Y:S01]  /*2d30*/  LDG.E.U16 R120, desc[UR10][R126.64] ;  /* 0x0000000a7e787981 */ /* 0x000162000c1e1500 */
[----:B------:R-:W-:-:S03]  /*2d40*/  IMAD.WIDE R100, R9, 0x2, R100 ;  /* 0x0000000209647825 */ /* 0x000fc600078e0264 */
[----:B------:R-:W5:Y:S04]  /*2d50*/  LDG.E.U16 R112, desc[UR10][R112.64] ;  /* 0x0000000a70707981 */ /* 0x000f68000c1e1500 */
[----:B------:R-:W5:Y:S01]  /*2d60*/  LDG.E.U16 R100, desc[UR10][R100.64] ;  /* 0x0000000a64647981 */ /* 0x000f62000c1e1500 */
[----:B0-----:R-:W-:-:S03]  /*2d70*/  IMAD.WIDE R126, R9, 0x2, R184 ;  /* 0x00000002097e7825 */ /* 0x001fc600078e02b8 */
[----:B------:R-:W5:Y:S04]  /*2d80*/  LDL.64 R184, [R1] ;  /* 0x0000000001b87983 */ /* 0x000f680000100a00 */
[----:B------:R-:W5:Y:S01]  /*2d90*/  LDG.E.U16 R103, desc[UR10][R102.64] ;  /* 0x0000000a66677981 */ /* 0x000f62000c1e1500 */
[----:B--2---:R-:W-:-:S05]  /*2da0*/  IMAD.WIDE R118, R9, 0x2, R118 ;  /* 0x0000000209767825 */ /* 0x004fca00078e0276 */
[----:B------:R0:W2:Y:S02]  /*2db0*/  LDG.E.U16 R125, desc[UR10][R118.64] ;  /* 0x0000000a767d7981 */ /* 0x0000a4000c1e1500 */
[C---:B0-----:R-:W-:Y:S02]  /*2dc0*/  IMAD.WIDE R118, R9.reuse, 0x2, R190 ;  /* 0x0000000209767825 */ /* 0x041fe400078e02be */
[----:B------:R-:W2:Y:S02]  /*2dd0*/  LDL.64 R190, [R1+0x60] ;  /* 0x0000600001be7983 */ /* 0x000ea40000100a00 */
[C---:B------:R-:W-:Y:S02]  /*2de0*/  IMAD.WIDE R108, R9.reuse, 0x2, R132 ;  /* 0x00000002096c7825 */ /* 0x040fe400078e0284 */
[----:B------:R-:W2:Y:S04]  /*2df0*/  LDG.E.U16 R0, desc[UR10][R118.64] ;  /* 0x0000000a76007981 */ /* 0x000ea8000c1e1500 */
[----:B------:R0:W2:Y:S04]  /*2e00*/  LDG.E.U16 R113, desc[UR10][R108.64] ;  /* 0x0000000a6c717981 */ /* 0x0000a8000c1e1500 */
[----:B------:R-:W2:Y:S01]  /*2e10*/  LDL.64 R132, [R1+0x28] ;  /* 0x0000280001847983 */ /* 0x000ea20000100a00 */
[----:B0-----:R-:W-:-:S03]  /*2e20*/  IMAD.WIDE R108, R9, 0x2, R188 ;  /* 0x00000002096c7825 */ /* 0x001fc600078e02bc */
[----:B------:R-:W2:Y:S01]  /*2e30*/  LDL.64 R188, [R1+0x40] ;  /* 0x0000400001bc7983 */ /* 0x000ea20000100a00 */
[----:B------:R-:W-:-:S03]  /*2e40*/  IMAD.WIDE R118, R9, 0x2, R186 ;  /* 0x0000000209767825 */ /* 0x000fc600078e02ba */
[----:B------:R0:W2:Y:S04]  /*2e50*/  LDG.E.U16 R101, desc[UR10][R108.64] ;  /* 0x0000000a6c657981 */ /* 0x0000a8000c1e1500 */
[----:B------:R-:W2:Y:S01]  /*2e60*/  LDG.E.U16 R118, desc[UR10][R118.64] ;  /* 0x0000000a76767981 */ /* 0x000ea2000c1e1500 */
[----:B----4-:R-:W-:-:S03]  /*2e70*/  IMAD.WIDE R128, R9, 0x2, R128 ;  /* 0x0000000209807825 */ /* 0x010fc600078e0280 */
[----:B------:R-:W4:Y:S01]  /*2e80*/  LDL.64 R186, [R1+0x20] ;  /* 0x0000200001ba7983 */ /* 0x000f220000100a00 */
[----:B0-----:R-:W-:-:S03]  /*2e90*/  IMAD.WIDE R108, R9, 0x2, R196 ;  /* 0x00000002096c7825 */ /* 0x001fc600078e02c4 */
[----:B------:R0:W4:Y:S01]  /*2ea0*/  LDG.E.U16 R102, desc[UR10][R128.64] ;  /* 0x0000000a80667981 */ /* 0x000122000c1e1500 */
[----:B---3--:R-:W-:-:S03]  /*2eb0*/  IMAD.WIDE R136, R9, 0x2, R136 ;  /* 0x0000000209887825 */ /* 0x008fc600078e0288 */
[----:B------:R-:W3:Y:S04]  /*2ec0*/  LDL.64 R196, [R1+0x90] ;  /* 0x0000900001c47983 */ /* 0x000ee80000100a00 */
[----:B------:R-:W3:Y:S01]  /*2ed0*/  LDG.E.U16 R108, desc[UR10][R108.64] ;  /* 0x0000000a6c6c7981 */ /* 0x000ee2000c1e1500 */
[----:B0-----:R-:W-:-:S03]  /*2ee0*/  IMAD.WIDE R128, R9, 0x2, R194 ;  /* 0x0000000209807825 */ /* 0x001fc600078e02c2 */
[----:B------:R-:W3:Y:S01]  /*2ef0*/  LDG.E.U16 R136, desc[UR10][R136.64] ;  /* 0x0000000a88887981 */ /* 0x000ee2000c1e1500 */
[----:B-----5:R-:W-:-:S03]  /*2f00*/  IMAD.WIDE R130, R9, 0x2, R130 ;  /* 0x0000000209827825 */ /* 0x020fc600078e0282 */
[----:B------:R0:W5:Y:S04]  /*2f10*/  LDG.E.U16 R119, desc[UR10][R128.64] ;  /* 0x0000000a80777981 */ /* 0x000168000c1e1500 */
[----:B------:R1:W5:Y:S04]  /*2f20*/  LDG.E.U16 R109, desc[UR10][R126.64] ;  /* 0x0000000a7e6d7981 */ /* 0x000368000c1e1500 */
[----:B------:R1:W5:Y:S01]  /*2f30*/  LDG.E.U16 R137, desc[UR10][R130.64] ;  /* 0x0000000a82897981 */ /* 0x000362000c1e1500 */
[----:B0-----:R-:W-:-:S03]  /*2f40*/  IMAD.WIDE R128, R9, 0x2, R142 ;  /* 0x0000000209807825 */ /* 0x001fc600078e028e */
[----:B------:R-:W3:Y:S01]  /*2f50*/  LDL.64 R194, [R1+0x70] ;  /* 0x0000700001c27983 */ /* 0x000ee20000100a00 */
[----:B-1----:R-:W-:-:S04]  /*2f60*/  IMAD.WIDE R126, R9, 0x2, R182 ;  /* 0x00000002097e7825 */ /* 0x002fc800078e02b6 */
[C---:B------:R-:W-:Y:S02]  /*2f70*/  IMAD.WIDE R130, R9.reuse, 0x2, R140 ;  /* 0x0000000209827825 */ /* 0x040fe400078e028c */
[----:B------:R0:W5:Y:S04]  /*2f80*/  LDG.E.U16 R140, desc[UR10][R126.64] ;  /* 0x0000000a7e8c7981 */ /* 0x000168000c1e1500 */
[----:B------:R-:W5:Y:S01]  /*2f90*/  LDG.E.U16 R141, desc[UR10][R128.64] ;  /* 0x0000000a808d7981 */ /* 0x000f62000c1e1500 */
[----:B------:R-:W-:-:S03]  /*2fa0*/  IMAD.WIDE R134, R9, 0x2, R134 ;  /* 0x0000000209867825 */ /* 0x000fc600078e0286 */
[----:B------:R-:W5:Y:S01]  /*2fb0*/  LDG.E.U16 R142, desc[UR10][R130.64] ;  /* 0x0000000a828e7981 */ /* 0x000f62000c1e1500 */
[----:B0-----:R-:W-:-:S03]  /*2fc0*/  IMAD.WIDE R126, R9, 0x2, R192 ;  /* 0x00000002097e7825 */ /* 0x001fc600078e02c0 */
[----:B------:R-:W3:Y:S04]  /*2fd0*/  LDL.64 R192, [R1+0x38] ;  /* 0x0000380001c07983 */ /* 0x000ee80000100a00 */
[----:B------:R0:W5:Y:S02]  /*2fe0*/  LDG.E.U16 R183, desc[UR10][R134.64] ;  /* 0x0000000a86b77981 */ /* 0x000164000c1e1500 */
[C---:B0-----:R-:W-:Y:S02]  /*2ff0*/  IMAD.WIDE R134, R9.reuse, 0x2, R184 ;  /* 0x0000000209867825 */ /* 0x041fe400078e02b8 */
[----:B------:R0:W5:Y:S02]  /*3000*/  LDG.E.U16 R184, desc[UR10][R126.64] ;  /* 0x0000000a7eb87981 */ /* 0x000164000c1e1500 */
[----:B0-----:R-:W-:-:S02]  /*3010*/  IMAD.WIDE R126, R9, 0x2, R206 ;  /* 0x00000002097e7825 */ /* 0x001fc400078e02ce */
[----:B------:R-:W5:Y:S02]  /*3020*/  LDL.64 R206, [R1+0x10] ;  /* 0x0000100001ce7983 */ /* 0x000f640000100a00 */
[C---:B--2---:R-:W-:Y:S02]  /*3030*/  IMAD.WIDE R128, R9.reuse, 0x2, R190 ;  /* 0x0000000209807825 */ /* 0x044fe400078e02be */
[----:B------:R-:W2:Y:S04]  /*3040*/  LDL.64 R190, [R1+0x18] ;  /* 0x0000180001be7983 */ /* 0x000ea80000100a00 */
[----:B------:R0:W5:Y:S01]  /*3050*/  LDG.E.U16 R185, desc[UR10][R128.64] ;  /* 0x0000000a80b97981 */ /* 0x000162000c1e1500 */
[----:B------:R-:W-:-:S05]  /*3060*/  IMAD.WIDE R132, R9, 0x2, R132 ;  /* 0x0000000209847825 */ /* 0x000fca00078e0284 */
[----:B------:R4:W5:Y:S01]  /*3070*/  LDG.E.U16 R143, desc[UR10][R132.64] ;  /* 0x0000000a848f7981 */ /* 0x000962000c1e1500 */
[----:B------:R-:W-:-:S03]  /*3080*/  IMAD.WIDE R130, R9, 0x2, R188 ;  /* 0x0000000209827825 */ /* 0x000fc600078e02bc */
[----:B------:R1:W5:Y:S01]  /*3090*/  LDG.E.U16 R188, desc[UR10][R134.64] ;  /* 0x0000000a86bc7981 */ /* 0x000362000c1e1500 */
[----:B0-----:R-:W-:-:S03]  /*30a0*/  IMAD.WIDE R128, R9, 0x2, R228 ;  /* 0x0000000209807825 */ /* 0x001fc600078e02e4 */
[----:B------:R0:W5:Y:S01]  /*30b0*/  LDG.E.U16 R189, desc[UR10][R126.64] ;  /* 0x0000000a7ebd7981 */ /* 0x000162000c1e1500 */
[----:B----4-:R-:W-:-:S03]  /*30c0*/  IMAD.WIDE R132, R9, 0x2, R186 ;  /* 0x0000000209847825 */ /* 0x010fc600078e02ba */
[----:B------:R3:W4:Y:S04]  /*30d0*/  LDG.E.U16 R186, desc[UR10][R130.64] ;  /* 0x0000000a82ba7981 */ /* 0x000728000c1e1500 */
[----:B------:R-:W4:Y:S01]  /*30e0*/  LDG.E.U16 R187, desc[UR10][R132.64] ;  /* 0x0000000a84bb7981 */ /* 0x000f22000c1e1500 */
[----:B-1----:R-:W-:-:S04]  /*30f0*/  IMAD.WIDE R134, R9, 0x2, R250 ;  /* 0x0000000209867825 */ /* 0x002fc800078e02fa */
[----:B0-----:R-:W-:-:S04]  /*3100*/  IMAD.WIDE R126, R9, 0x2, R224 ;  /* 0x00000002097e7825 */ /* 0x001fc800078e02e0 */
[----:B------:R-:W-:-:S06]  /*3110*/  IMAD.WIDE R2, R9, 0x2, R2 ;  /* 0x0000000209027825 */ /* 0x000fcc00078e0202 */
[----:B------:R-:W4:Y:S01]  /*3120*/  LDG.E.U16 R2, desc[UR10][R2.64] ;  /* 0x0000000a02027981 */ /* 0x000f22000c1e1500 */
[----:B---3--:R-:W-:-:S03]  /*3130*/  IMAD.WIDE R130, R9, 0x2, R192 ;  /* 0x0000000209827825 */ /* 0x008fc600078e02c0 */
[----:B------:R0:W3:Y:S02]  /*3140*/  LDG.E.U16 R193, desc[UR10][R134.64] ;  /* 0x0000000a86c17981 */ /* 0x0000e4000c1e1500 */
[C---:B0-----:R-:W-:Y:S02]  /*3150*/  IMAD.WIDE R134, R9.reuse, 0x2, R194 ;  /* 0x0000000209867825 */ /* 0x041fe400078e02c2 */
[----:B------:R0:W3:Y:S04]  /*3160*/  LDG.E.U16 R194, desc[UR10][R126.64] ;  /* 0x0000000a7ec27981 */ /* 0x0000e8000c1e1500 */
[----:B------:R-:W3:Y:S01]  /*3170*/  LDG.E.U16 R134, desc[UR10][R134.64] ;  /* 0x0000000a86867981 */ /* 0x000ee2000c1e1500 */
[----:B0-----:R-:W-:-:S06]  /*3180*/  IMAD.WIDE R126, R9, 0x2, R214 ;  /* 0x00000002097e7825 */ /* 0x001fcc00078e02d6 */
[----:B------:R-:W3:Y:S01]  /*3190*/  LDG.E.U16 R126, desc[UR10][R126.64] ;  /* 0x0000000a7e7e7981 */ /* 0x000ee2000c1e1500 */
[----:B--2---:R-:W-:-:S03]  /*31a0*/  IMAD.WIDE R132, R9, 0x2, R190 ;  /* 0x0000000209847825 */ /* 0x004fc600078e02be */
[----:B------:R0:W2:Y:S04]  /*31b0*/  LDG.E.U16 R190, desc[UR10][R128.64] ;  /* 0x0000000a80be7981 */ /* 0x0000a8000c1e1500 */
[----:B------:R1:W2:Y:S04]  /*31c0*/  LDG.E.U16 R191, desc[UR10][R130.64] ;  /* 0x0000000a82bf7981 */ /* 0x0002a8000c1e1500 */
[----:B------:R1:W2:Y:S01]  /*31d0*/  LDG.E.U16 R192, desc[UR10][R132.64] ;  /* 0x0000000a84c07981 */ /* 0x0002a2000c1e1500 */
[----:B0-----:R-:W-:-:S04]  /*31e0*/  IMAD.WIDE R128, R9, 0x2, R220 ;  /* 0x0000000209807825 */ /* 0x001fc800078e02dc */
[C---:B-1----:R-:W-:Y:S01]  /*31f0*/  IMAD.WIDE R130, R9.reuse, 0x2, R216 ;  /* 0x0000000209827825 */ /* 0x042fe200078e02d8 */
[----:B------:R0:W2:Y:S03]  /*3200*/  LDG.E.U16 R195, desc[UR10][R128.64] ;  /* 0x0000000a80c37981 */ /* 0x0000a6000c1e1500 */
[C---:B------:R-:W-:Y:S02]  /*3210*/  IMAD.WIDE R132, R9.reuse, 0x2, R196 ;  /* 0x0000000209847825 */ /* 0x040fe400078e02c4 */
[----:B------:R5:W2:Y:S04]  /*3220*/  LDG.E.U16 R196, desc[UR10][R130.64] ;  /* 0x0000000a82c47981 */ /* 0x000aa8000c1e1500 */
[----:B------:R1:W2:Y:S01]  /*3230*/  LDG.E.U16 R197, desc[UR10][R132.64] ;  /* 0x0000000a84c57981 */ /* 0x0002a2000c1e1500 */
[----:B0-----:R-:W-:-:S04]  /*3240*/  IMAD.WIDE R128, R9, 0x2, R210 ;  /* 0x0000000209807825 */ /* 0x001fc800078e02d2 */
[C---:B-----5:R-:W-:Y:S02]  /*3250*/  IMAD.WIDE R130, R9.reuse, 0x2, R206 ;  /* 0x0000000209827825 */ /* 0x060fe400078e02ce */
[----:B------:R-:W5:Y:S02]  /*3260*/  LDG.E.U16 R128, desc[UR10][R128.64] ;  /* 0x0000000a80807981 */ /* 0x000f64000c1e1500 */
[----:B-1----:R-:W-:Y:S02]  /*3270*/  IMAD.WIDE R132, R9, 0x2, R248 ;  /* 0x0000000209847825 */ /* 0x002fe400078e02f8 */
[----:B------:R-:W5:Y:S04]  /*3280*/  LDG.E.U16 R130, desc[UR10][R130.64] ;  /* 0x0000000a82827981 */ /* 0x000f68000c1e1500 */
[----:B------:R-:W5:Y:S01]  /*3290*/  LDG.E.U16 R132, desc[UR10][R132.64] ;  /* 0x0000000a84847981 */ /* 0x000f62000c1e1500 */
[----:B------:R-:W0:Y:S01]  /*32a0*/  S2R R210, SR_TID.X ;  /* 0x0000000000d27919 */ /* 0x000e220000002100 */
[----:B------:R-:W1:Y:S01]  /*32b0*/  S2UR UR7, SR_CgaCtaId ;  /* 0x00000000000779c3 */ /* 0x000e620000008800 */
[----:B------:R-:W-:-:S02]  /*32c0*/  UMOV UR5, 0x400 ;  /* 0x0000040000057882 */ /* 0x000fc40000000000 */
[----:B-1----:R-:W-:Y:S01]  /*32d0*/  ULEA UR5, UR7, UR5, 0x18 ;  /* 0x0000000507057291 */ /* 0x002fe2000f8ec03f */
[C---:B0-----:R-:W-:Y:S02]  /*32e0*/  LOP3.LUT R127, R210.reuse, 0x7f, RZ, 0xc0, !PT ;  /* 0x0000007fd27f7812 */ /* 0x041fe400078ec0ff */
[----:B------:R-:W-:Y:S02]  /*32f0*/  LOP3.LUT P2, RZ, R210, 0x80, RZ, 0xc0, !PT ;  /* 0x00000080d2ff7812 */ /* 0x000fe4000784c0ff */
[----:B------:R-:W-:Y:S02]  /*3300*/  SHF.L.U32 R127, R127, 0x1, RZ ;  /* 0x000000017f7f7819 */ /* 0x000fe400000006ff */
[----:B------:R-:W-:-:S04]  /*3310*/  SEL R3, RZ, 0x110, !P2 ;  /* 0x00000110ff037807 */ /* 0x000fc80005000000 */
[----:B------:R-:W-:Y:S01]  /*3320*/  LOP3.LUT R3, R3, R127, RZ, 0x3c, !PT ;  /* 0x0000007f03037212 */ /* 0x000fe200078e3cff */
[----:B------:R-:W-:Y:S01]  /*3330*/  BAR.SYNC.DEFER_BLOCKING 0x0 ;  /* 0x0000000000007b1d */ /* 0x000fe20000010000 */
[----:B------:R-:W-:-:S05]  /*3340*/  IMAD.SHL.U32 R127, R210, 0x8, RZ ;  /* 0x00000008d27f7824 */ /* 0x000fca00078e00ff */
[----:B------:R0:W-:Y:S04]  /*3350*/  STS.U16 [R3+UR5+0x3000], R13 ;  /* 0x0030000d03007988 */ /* 0x0001e80008000405 */
[----:B------:R-:W-:Y:S01]  /*3360*/  STS.U16 [R3+UR5], R138 ;  /* 0x0000008a03007988 */ /* 0x000fe20008000405 */
[----:B0-----:R-:W-:-:S03]  /*3370*/  LOP3.LUT R13, R3, 0x20, RZ, 0x3c, !PT ;  /* 0x00000020030d7812 */ /* 0x001fc600078e3cff */
[----:B------:R-:W-:Y:S04]  /*3380*/  STS.U16 [R3+UR5+0x800], R139 ;  /* 0x0008008b03007988 */ /* 0x000fe80008000405 */
        /* <DEDUP_REMOVED lines=13> */
[----:B------:R0:W-:Y:S04]  /*3460*/  STS.U16 [R13+UR5+0x4200], R0 ;  /* 0x004200000d007988 */ /* 0x0001e80008000405 */
[----:B------:R-:W-:Y:S01]  /*3470*/  STS.U16 [R13+UR5+0x200], R111 ;  /* 0x0002006f0d007988 */ /* 0x000fe20008000405 */
        /* <DEDUP_REMOVED lines=12> */
[----:B----4-:R-:W-:Y:S04]  /*3540*/  STS.U16 [R13+UR5+0x6a00], R186 ;  /* 0x006a00ba0d007988 */ /* 0x010fe80008000405 */
        /* <DEDUP_REMOVED lines=15> */
[----:B---3--:R-:W-:Y:S04]  /*3640*/  STS.U16 [R0+UR5+0x7c00], R193 ;  /* 0x007c00c100007988 */ /* 0x008fe80008000405 */
[----:B--2---:R-:W-:Y:S04]  /*3650*/  STS.U16 [R0+UR5+0x6400], R190 ;  /* 0x006400be00007988 */ /* 0x004fe80008000405 */
[----:B------:R-:W-:Y:S04]  /*3660*/  STS.U16 [R0+UR5+0x6c00], R191 ;  /* 0x006c00bf00007988 */ /* 0x000fe80008000405 */
[----:B------:R-:W-:Y:S04]  /*3670*/  STS.U16 [R0+UR5+0x7400], R192 ;  /* 0x007400c000007988 */ /* 0x000fe80008000405 */
[----:B------:R0:W-:Y:S04]  /*3680*/  STS.U16 [R15+UR5+0x600], R2 ;  /* 0x000600020f007988 */ /* 0x0001e80008000405 */
[----:B------:R1:W-:Y:S04]  /*3690*/  STS.U16 [R15+UR5+0xe00], R16 ;  /* 0x000e00100f007988 */ /* 0x0003e80008000405 */
[----:B------:R2:W-:Y:S04]  /*36a0*/  STS.U16 [R15+UR5+0x1600], R17 ;  /* 0x001600110f007988 */ /* 0x0005e80008000405 */
        /* <DEDUP_REMOVED lines=10> */
[----:B-----5:R-:W-:Y:S04]  /*3750*/  STS.U16 [R15+UR5+0x6e00], R128 ;  /* 0x006e00800f007988 */ /* 0x020fe80008000405 */
[----:B------:R-:W-:Y:S04]  /*3760*/  STS.U16 [R15+UR5+0x7600], R130 ;  /* 0x007600820f007988 */ /* 0x000fe80008000405 */
[----:B------:R-:W-:Y:S01]  /*3770*/  STS.U16 [R15+UR5+0x7e00], R132 ;  /* 0x007e00840f007988 */ /* 0x000fe20008000405 */
[----:B------:R-:W-:-:S02]  /*3780*/  LOP3.LUT R182, R210, 0x7, RZ, 0xc0, !PT ;  /* 0x00000007d2b67812 */ /* 0x000fc400078ec0ff */
[----:B------:R-:W-:Y:S01]  /*3790*/  LOP3.LUT R127, R127, 0x30, RZ, 0xc0, !PT ;  /* 0x000000307f7f7812 */ /* 0x000fe200078ec0ff */
[C---:B------:R-:W-:Y:S01]  /*37a0*/  IMAD.SHL.U32 R206, R210.reuse, 0x2, RZ ;  /* 0x00000002d2ce7824 */ /* 0x040fe200078e00ff */
[----:B------:R-:W-:Y:S01]  /*37b0*/  LOP3.LUT R240, R210, 0xe0, RZ, 0xc0, !PT ;  /* 0x000000e0d2f07812 */ /* 0x000fe200078ec0ff */
[C---:B------:R-:W-:Y:S01]  /*37c0*/  IMAD.SHL.U32 R207, R182.reuse, 0x10, RZ ;  /* 0x00000010b6cf7824 */ /* 0x040fe200078e00ff */
[----:B------:R-:W-:Y:S02]  /*37d0*/  LEA R127, R182, R127, 0x6 ;  /* 0x0000007fb67f7211 */ /* 0x000fe400078e30ff */
[----:B------:R-:W-:Y:S01]  /*37e0*/  LOP3.LUT R135, R210, 0x10, RZ, 0xc0, !PT ;  /* 0x00000010d2877812 */ /* 0x000fe200078ec0ff */
[----:B------:R-:W-:Y:S01]  /*37f0*/  IMAD R182, R182, 0x4, R240 ;  /* 0x00000004b6b67824 */ /* 0x000fe200078e02f0 */
[--C-:B------:R-:W-:Y:S02]  /*3800*/  LOP3.LUT R129, R207, 0x30, R206.reuse, 0x78, !PT ;  /* 0x00000030cf817812 */ /* 0x100fe400078e78ce */
[----:B0-----:R-:W-:-:S03]  /*3810*/  LOP3.LUT R2, R127, 0x10, R206, 0x78, !PT ;  /* 0x000000107f027812 */ /* 0x001fc600078e78ce */
[----:B------:R-:W-:Y:S01]  /*3820*/  IMAD.U32 R182, R182, 0x40, R129 ;  /* 0x00000040b6b67824 */ /* 0x000fe200078e0081 */
[----:B------:R-:W-:Y:S01]  /*3830*/  BAR.SYNC.DEFER_BLOCKING 0x0 ;  /* 0x0000000000007b1d */ /* 0x000fe20000010000 */
[----:B------:R-:W-:-:S05]  /*3840*/  IMAD R2, R135, 0x20, R2 ;  /* 0x0000002087027824 */ /* 0x000fca00078e0202 */
[----:B-1----:R-:W-:Y:S01]  /*3850*/  LOP3.LUT R16, R2, 0x20, RZ, 0x3c, !PT ;  /* 0x0000002002107812 */ /* 0x002fe200078e3cff */
[----:B------:R-:W-:Y:S04]  /*3860*/  LDSM.16.MT88.4 R124, [R2+UR5+0x8000] ;  /* 0x00800005027c783b */ /* 0x000fe80008004200 */
[----:B------:R-:W0:Y:S04]  /*3870*/  LDSM.16.M88.4 R140, [R182+UR5] ;  /* 0x00000005b68c783b */ /* 0x000e280008000200 */
[----:B------:R-:W1:Y:S04]  /*3880*/  LDSM.16.MT88.4 R120, [R16+UR5+0x8000] ;  /* 0x008000051078783b */ /* 0x000e680008004200 */
[----:B------:R-:W3:Y:S04]  /*3890*/  LDSM.16.M88.4 R100, [R182+UR5+0x4000] ;  /* 0x00400005b664783b */ /* 0x000ee80008000200 */
[----:B------:R-:W4:Y:S04]  /*38a0*/  LDSM.16.MT88.4 R104, [R2+UR5+0x8400] ;  /* 0x008400050268783b */ /* 0x000f280008004200 */
[----:B------:R-:W5:Y:S01]  /*38b0*/  LDSM.16.MT88.4 R108, [R16+UR5+0x8400] ;  /* 0x00840005106c783b */ /* 0x000f620008004200 */
[----:B--2---:R-:W-:-:S03]  /*38c0*/  LOP3.LUT R17, R182, 0x40, RZ, 0x3c, !PT ;  /* 0x00000040b6117812 */ /* 0x004fc600078e3cff */
[----:B------:R-:W-:Y:S04]  /*38d0*/  LDSM.16.MT88.4 R132, [R2+UR5+0x8800] ;  /* 0x008800050284783b */ /* 0x000fe80008004200 */
[----:B------:R-:W2:Y:S04]  /*38e0*/  LDSM.16.M88.4 R136, [R17+UR5] ;  /* 0x000000051188783b */ /* 0x000ea80008000200 */
[----:B------:R-:W2:Y:S04]  /*38f0*/  LDSM.16.MT88.4 R112, [R16+UR5+0x8800] ;  /* 0x008800051070783b */ /* 0x000ea80008004200 */
[----:B------:R-:W2:Y:S01]  /*3900*/  LDSM.16.M88.4 R80, [R17+UR5+0x4000] ;  /* 0x004000051150783b */ /* 0x000ea20008000200 */
[-C--:B0-----:R-:W-:Y:S06]  /*3910*/  HMMA.16816.F32 R116, R124, R140.reuse, RZ ;  /* 0x0000008c7c74723c */ /* 0x081fec00000018ff */
[----:B-1----:R-:W-:Y:S06]  /*3920*/  HMMA.16816.F32 R128, R120, R140, RZ ;  /* 0x0000008c7880723c */ /* 0x002fec00000018ff */
[-C--:B---3--:R-:W-:Y:S06]  /*3930*/  HMMA.16816.F32 R124, R124, R100.reuse, RZ ;  /* 0x000000647c7c723c */ /* 0x088fec00000018ff */
[----:B------:R-:W-:Y:S06]  /*3940*/  HMMA.16816.F32 R120, R120, R100, RZ ;  /* 0x000000647878723c */ /* 0x000fec00000018ff */
[-C--:B----4-:R-:W-:Y:S06]  /*3950*/  HMMA.16816.F32 R116, R104, R142.reuse, R116 ;  /* 0x0000008e6874723c */ /* 0x090fec0000001874 */
[----:B-----5:R-:W-:Y:S01]  /*3960*/  HMMA.16816.F32 R140, R108, R142, R128 ;  /* 0x0000008e6c8c723c */ /* 0x020fe20000001880 */
[----:B------:R-:W0:Y:S05]  /*3970*/  LDSM.16.MT88.4 R128, [R2+UR5+0x8c00] ;  /* 0x008c00050280783b */ /* 0x000e2a0008004200 */
[-C--:B------:R-:W-:Y:S01]  /*3980*/  HMMA.16816.F32 R104, R104, R102.reuse, R124 ;  /* 0x000000666868723c */ /* 0x080fe2000000187c */
[----:B------:R-:W-:Y:S05]  /*3990*/  LDSM.16.MT88.4 R124, [R2+UR5+0x9000] ;  /* 0x00900005027c783b */ /* 0x000fea0008004200 */
[----:B------:R-:W-:Y:S01]  /*39a0*/  HMMA.16816.F32 R108, R108, R102, R120 ;  /* 0x000000666c6c723c */ /* 0x000fe20000001878 */
[----:B------:R-:W1:Y:S04]  /*39b0*/  LDSM.16.MT88.4 R100, [R16+UR5+0x8c00] ;  /* 0x008c00051064783b */ /* 0x000e680008004200 */
[----:B------:R-:W-:Y:S01]  /*39c0*/  LDSM.16.MT88.4 R120, [R16+UR5+0x9000] ;  /* 0x009000051078783b */ /* 0x000fe20008004200 */
[-C--:B--2---:R-:W-:Y:S06]  /*39d0*/  HMMA.16816.F32 R116, R132, R136.reuse, R116 ;  /* 0x000000888474723c */ /* 0x084fec0000001874 */
[----:B------:R-:W-:Y:S06]  /*39e0*/  HMMA.16816.F32 R140, R112, R136, R140 ;  /* 0x00000088708c723c */ /* 0x000fec000000188c */
[-C--:B------:R-:W-:Y:S01]  /*39f0*/  HMMA.16816.F32 R132, R132, R80.reuse, R104 ;  /* 0x000000508484723c */ /* 0x080fe20000001868 */
[----:B------:R-:W2:Y:S05]  /*3a00*/  LDSM.16.M88.4 R104, [R182+UR5+0x80] ;  /* 0x00008005b668783b */ /* 0x000eaa0008000200 */
[----:B------:R-:W-:Y:S01]  /*3a10*/  HMMA.16816.F32 R112, R112, R80, R108 ;  /* 0x000000507070723c */ /* 0x000fe2000000186c */
[----:B------:R-:W3:Y:S05]  /*3a20*/  LDSM.16.M88.4 R108, [R182+UR5+0x4080] ;  /* 0x00408005b66c783b */ /* 0x000eea0008000200 */
[-C--:B0-----:R-:W-:Y:S06]  /*3a30*/  HMMA.16816.F32 R116, R128, R138.reuse, R116 ;  /* 0x0000008a8074723c */ /* 0x081fec0000001874 */
[----:B-1----:R-:W-:Y:S06]  /*3a40*/  HMMA.16816.F32 R140, R100, R138, R140 ;  /* 0x0000008a648c723c */ /* 0x002fec000000188c */
[-C--:B------:R-:W-:Y:S01]  /*3a50*/  HMMA.16816.F32 R136, R128, R82.reuse, R132 ;  /* 0x000000528088723c */ /* 0x080fe20000001884 */
[----:B------:R-:W0:Y:S04]  /*3a60*/  LDSM.16.MT88.4 R128, [R2+UR5+0x9400] ;  /* 0x009400050280783b */ /* 0x000e280008004200 */
[----:B------:R-:W1:Y:S01]  /*3a70*/  LDSM.16.MT88.4 R132, [R16+UR5+0x9400] ;  /* 0x009400051084783b */ /* 0x000e620008004200 */
[----:B------:R-:W-:Y:S03]  /*3a80*/  HMMA.16816.F32 R112, R100, R82, R112 ;  /* 0x000000526470723c */ /* 0x000fe60000001870 */
[----:B------:R-:W-:Y:S03]  /*3a90*/  LDSM.16.MT88.4 R100, [R2+UR5+0x9800] ;  /* 0x009800050264783b */ /* 0x000fe60008004200 */
[-C--:B--2---:R-:W-:Y:S01]  /*3aa0*/  HMMA.16816.F32 R116, R124, R104.reuse, R116 ;  /* 0x000000687c74723c */ /* 0x084fe20000001874 */
[----:B------:R-:W-:Y:S05]  /*3ab0*/  LDSM.16.MT88.4 R80, [R16+UR5+0x9800] ;  /* 0x009800051050783b */ /* 0x000fea0008004200 */
[----:B------:R-:W-:Y:S06]  /*3ac0*/  HMMA.16816.F32 R140, R120, R104, R140 ;  /* 0x00000068788c723c */ /* 0x000fec000000188c */
[-C--:B---3--:R-:W-:Y:S01]  /*3ad0*/  HMMA.16816.F32 R136, R124, R108.reuse, R136 ;  /* 0x0000006c7c88723c */ /* 0x088fe20000001888 */
[----:B------:R-:W2:Y:S05]  /*3ae0*/  LDSM.16.M88.4 R124, [R17+UR5+0x80] ;  /* 0x00008005117c783b */ /* 0x000eaa0008000200 */
[----:B------:R-:W-:Y:S01]  /*3af0*/  HMMA.16816.F32 R112, R120, R108, R112 ;  /* 0x0000006c7870723c */ /* 0x000fe20000001870 */
[----:B------:R-:W3:Y:S05]  /*3b00*/  LDSM.16.M88.4 R120, [R17+UR5+0x4080] ;  /* 0x004080051178783b */ /* 0x000eea0008000200 */
[-C--:B0-----:R-:W-:Y:S06]  /*3b10*/  HMMA.16816.F32 R116, R128, R106.reuse, R116 ;  /* 0x0000006a8074723c */ /* 0x081fec0000001874 */
[----:B-1----:R-:W-:Y:S01]  /*3b20*/  HMMA.16816.F32 R140, R132, R106, R140 ;  /* 0x0000006a848c723c */ /* 0x002fe2000000188c */
[----:B------:R-:W0:Y:S05]  /*3b30*/  LDSM.16.MT88.4 R104, [R2+UR5+0x9c00] ;  /* 0x009c00050268783b */ /* 0x000e2a0008004200 */
[-C--:B------:R-:W-:Y:S01]  /*3b40*/  HMMA.16816.F32 R136, R128, R110.reuse, R136 ;  /* 0x0000006e8088723c */ /* 0x080fe20000001888 */
[----:B------:R-:W1:Y:S05]  /*3b50*/  LDSM.16.MT88.4 R128, [R16+UR5+0x9c00] ;  /* 0x009c00051080783b */ /* 0x000e6a0008004200 */
[----:B------:R-:W-:Y:S06]  /*3b60*/  HMMA.16816.F32 R112, R132, R110, R112 ;  /* 0x0000006e8470723c */ /* 0x000fec0000001870 */
[-C--:B--2---:R-:W-:Y:S06]  /*3b70*/  HMMA.16816.F32 R116, R100, R124.reuse, R116 ;  /* 0x0000007c6474723c */ /* 0x084fec0000001874 */
[----:B------:R-:W-:Y:S06]  /*3b80*/  HMMA.16816.F32 R140, R80, R124, R140 ;  /* 0x0000007c508c723c */ /* 0x000fec000000188c */
[-C--:B---3--:R-:W-:Y:S06]  /*3b90*/  HMMA.16816.F32 R136, R100, R120.reuse, R136 ;  /* 0x000000786488723c */ /* 0x088fec0000001888 */
[----:B------:R-:W-:Y:S06]  /*3ba0*/  HMMA.16816.F32 R112, R80, R120, R112 ;  /* 0x000000785070723c */ /* 0x000fec0000001870 */
[-C--:B0-----:R-:W-:Y:S06]  /*3bb0*/  HMMA.16816.F32 R116, R104, R126.reuse, R116 ;  /* 0x0000007e6874723c */ /* 0x081fec0000001874 */
[----:B-1----:R-:W-:Y:S06]  /*3bc0*/  HMMA.16816.F32 R140, R128, R126, R140 ;  /* 0x0000007e808c723c */ /* 0x002fec000000188c */
[-C--:B------:R-:W-:Y:S06]  /*3bd0*/  HMMA.16816.F32 R136, R104, R122.reuse, R136 ;  /* 0x0000007a6888723c */ /* 0x080fec0000001888 */
[----:B------:R-:W-:Y:S06]  /*3be0*/  HMMA.16816.F32 R112, R128, R122, R112 ;  /* 0x0000007a8070723c */ /* 0x000fec0000001870 */
[----:B------:R-:W-:Y:S01]  /*3bf0*/  FMUL R101, R116, UR9 ;  /* 0x0000000974657c20 */ /* 0x000fe20008400000 */
[----:B------:R-:W-:Y:S01]  /*3c00*/  FMUL R80, R117, UR9 ;  /* 0x0000000975507c20 */ /* 0x000fe20008400000 */
[----:B------:R-:W-:Y:S01]  /*3c10*/  FMUL R2, R118, UR9 ;  /* 0x0000000976027c20 */ /* 0x000fe20008400000 */
[----:B------:R-:W-:-:S03]  /*3c20*/  FMUL R17, R119, UR9 ;  /* 0x0000000977117c20 */ /* 0x000fc60008400000 */
[----:B------:R-:W-:Y:S01]  /*3c30*/  FMNMX R101, R101, R80, !PT ;  /* 0x0000005065657209 */ /* 0x000fe20007800000 */
[----:B------:R-:W-:Y:S01]  /*3c40*/  FMUL R16, R140, UR9 ;  /* 0x000000098c107c20 */ /* 0x000fe20008400000 */
[----:B------:R-:W-:Y:S01]  /*3c50*/  FMNMX R2, R2, R17, !PT ;  /* 0x0000001102027209 */ /* 0x000fe20007800000 */
[----:B------:R-:W-:Y:S01]  /*3c60*/  FMUL R81, R141, UR9 ;  /* 0x000000098d517c20 */ /* 0x000fe20008400000 */
[----:B------:R-:W-:Y:S01]  /*3c70*/  FMUL R17, R142, UR9 ;  /* 0x000000098e117c20 */ /* 0x000fe20008400000 */
[----:B------:R-:W-:Y:S01]  /*3c80*/  FMUL R80, R143, UR9 ;  /* 0x000000098f507c20 */ /* 0x000fe20008400000 */
[----:B------:R-:W-:Y:S01]  /*3c90*/  FMUL R83, R136, UR9 ;  /* 0x0000000988537c20 */ /* 0x000fe20008400000 */
[----:B------:R-:W-:Y:S01]  /*3ca0*/  FMUL R82, R138, UR9 ;  /* 0x000000098a527c20 */ /* 0x000fe20008400000 */
[----:B------:R-:W-:Y:S02]  /*3cb0*/  FMNMX R16, R16, R81, !PT ;  /* 0x0000005110107209 */ /* 0x000fe40007800000 */
[----:B------:R-:W-:-:S02]  /*3cc0*/  FMNMX R17, R17, R80, !PT ;  /* 0x0000005011117209 */ /* 0x000fc40007800000 */
[----:B------:R-:W-:Y:S01]  /*3cd0*/  FMUL R81, R112, UR9 ;  /* 0x0000000970517c20 */ /* 0x000fe20008400000 */
[----:B------:R-:W-:Y:S01]  /*3ce0*/  FMUL R80, R114, UR9 ;  /* 0x0000000972507c20 */ /* 0x000fe20008400000 */
[----:B------:R-:W-:Y:S01]  /*3cf0*/  FMNMX R101, R83, R101, !PT ;  /* 0x0000006553657209 */ /* 0x000fe20007800000 */
[----:B------:R-:W-:Y:S01]  /*3d00*/  FMUL R83, R137, UR9 ;  /* 0x0000000989537c20 */ /* 0x000fe20008400000 */
[----:B------:R-:W-:Y:S01]  /*3d10*/  FMNMX R2, R82, R2, !PT ;  /* 0x0000000252027209 */ /* 0x000fe20007800000 */
[----:B------:R-:W-:Y:S01]  /*3d20*/  FMUL R82, R139, UR9 ;  /* 0x000000098b527c20 */ /* 0x000fe20008400000 */
[----:B------:R-:W-:Y:S01]  /*3d30*/  FMNMX R16, R81, R16, !PT ;  /* 0x0000001051107209 */ /* 0x000fe20007800000 */
[----:B------:R-:W-:Y:S01]  /*3d40*/  FMUL R81, R113, UR9 ;  /* 0x0000000971517c20 */ /* 0x000fe20008400000 */
[----:B------:R-:W-:Y:S01]  /*3d50*/  FMNMX R17, R80, R17, !PT ;  /* 0x0000001150117209 */ /* 0x000fe20007800000 */
[----:B------:R-:W-:Y:S01]  /*3d60*/  FMUL R80, R115, UR9 ;  /* 0x0000000973507c20 */ /* 0x000fe20008400000 */
[----:B------:R-:W-:-:S02]  /*3d70*/  FMNMX R101, R83, R101, !PT ;  /* 0x0000006553657209 */ /* 0x000fc40007800000 */
[----:B------:R-:W-:Y:S02]  /*3d80*/  FMNMX R2, R82, R2, !PT ;  /* 0x0000000252027209 */ /* 0x000fe40007800000 */
[----:B------:R-:W-:Y:S02]  /*3d90*/  FMNMX R16, R81, R16, !PT ;  /* 0x0000001051107209 */ /* 0x000fe40007800000 */
[----:B------:R-:W-:Y:S01]  /*3da0*/  FMNMX R17, R80, R17, !PT ;  /* 0x0000001150117209 */ /* 0x000fe20007800000 */
[----:B------:R-:W0:Y:S04]  /*3db0*/  SHFL.BFLY PT, R83, R101, 0x2, 0x1f ;  /* 0x0c401f0065537f89 */ /* 0x000e2800000e0000 */
[----:B------:R-:W1:Y:S04]  /*3dc0*/  SHFL.BFLY PT, R82, R2, 0x2, 0x1f ;  /* 0x0c401f0002527f89 */ /* 0x000e6800000e0000 */
[----:B------:R-:W2:Y:S04]  /*3dd0*/  SHFL.BFLY PT, R81, R16, 0x2, 0x1f ;  /* 0x0c401f0010517f89 */ /* 0x000ea800000e0000 */
[----:B------:R-:W3:Y:S01]  /*3de0*/  SHFL.BFLY PT, R80, R17, 0x2, 0x1f ;  /* 0x0c401f0011507f89 */ /* 0x000ee200000e0000 */
[----:B0-----:R-:W-:-:S02]  /*3df0*/  FMNMX R101, R101, R83, !PT ;  /* 0x0000005365657209 */ /* 0x001fc40007800000 */
[----:B-1----:R-:W-:Y:S02]  /*3e00*/  FMNMX R2, R2, R82, !PT ;  /* 0x0000005202027209 */ /* 0x002fe40007800000 */
[----:B--2---:R-:W-:Y:S02]  /*3e10*/  FMNMX R16, R16, R81, !PT ;  /* 0x0000005110107209 */ /* 0x004fe40007800000 */
[----:B---3--:R-:W-:Y:S01]  /*3e20*/  FMNMX R17, R17, R80, !PT ;  /* 0x0000005011117209 */ /* 0x008fe20007800000 */
[----:B------:R-:W0:Y:S04]  /*3e30*/  SHFL.BFLY PT, R102, R101, 0x1, 0x1f ;  /* 0x0c201f0065667f89 */ /* 0x000e2800000e0000 */
[----:B------:R-:W1:Y:S04]  /*3e40*/  SHFL.BFLY PT, R80, R2, 0x1, 0x1f ;  /* 0x0c201f0002507f89 */ /* 0x000e6800000e0000 */
[----:B------:R-:W2:Y:S04]  /*3e50*/  SHFL.BFLY PT, R83, R16, 0x1, 0x1f ;  /* 0x0c201f0010537f89 */ /* 0x000ea800000e0000 */
[----:B------:R-:W3:Y:S01]  /*3e60*/  SHFL.BFLY PT, R100, R17, 0x1, 0x1f ;  /* 0x0c201f0011647f89 */ /* 0x000ee200000e0000 */
[----:B------:R-:W-:-:S02]  /*3e70*/  LOP3.LUT R103, R210, 0xff, RZ, 0xc0, !PT ;  /* 0x000000ffd2677812 */ /* 0x000fc400078ec0ff */
[----:B------:R-:W-:Y:S02]  /*3e80*/  LOP3.LUT R81, R206, 0x38, RZ, 0xc0, !PT ;  /* 0x00000038ce517812 */ /* 0x000fe400078ec0ff */
[----:B------:R-:W-:Y:S02]  /*3e90*/  SHF.R.U32.HI R82, RZ, 0x3, R103 ;  /* 0x00000003ff527819 */ /* 0x000fe40000011667 */
[----:B------:R-:W-:Y:S02]  /*3ea0*/  LEA R81, R81, UR5, 0x2 ;  /* 0x0000000551517c11 */ /* 0x000fe4000f8e10ff */
[----:B------:R-:W-:Y:S02]  /*3eb0*/  LOP3.LUT R82, R82, 0x1c, RZ, 0xc0, !PT ;  /* 0x0000001c52527812 */ /* 0x000fe400078ec0ff */
[----:B0-----:R-:W-:Y:S02]  /*3ec0*/  FMNMX R101, R101, R102, !PT ;  /* 0x0000006665657209 */ /* 0x001fe40007800000 */
[----:B------:R-:W-:Y:S01]  /*3ed0*/  IADD3 R82, R81, R82, RZ ;  /* 0x0000005251527210 */ /* 0x000fe20007ffe0ff */
[----:B------:R-:W-:Y:S01]  /*3ee0*/  BAR.SYNC.DEFER_BLOCKING 0x0 ;  /* 0x0000000000007b1d */ /* 0x000fe20000010000 */
[----:B-1----:R-:W-:-:S02]  /*3ef0*/  FMNMX R80, R2, R80, !PT ;  /* 0x0000005002507209 */ /* 0x002fc40007800000 */
[----:B--2---:R-:W-:Y:S02]  /*3f00*/  FMNMX R16, R16, R83, !PT ;  /* 0x0000005310107209 */ /* 0x004fe40007800000 */
[----:B---3--:R-:W-:Y:S01]  /*3f10*/  FMNMX R100, R17, R100, !PT ;  /* 0x0000006411647209 */ /* 0x008fe20007800000 */
[----:B------:R-:W-:Y:S04]  /*3f20*/  @!P0 STS [R82], R101 ;  /* 0x0000006552008388 */ /* 0x000fe80000000800 */
[----:B------:R-:W-:Y:S04]  /*3f30*/  @!P0 STS [R82+0x100], R80 ;  /* 0x0001005052008388 */ /* 0x000fe80000000800 */
[----:B------:R-:W-:Y:S04]  /*3f40*/  @!P0 STS [R82+0x200], R16 ;  /* 0x0002001052008388 */ /* 0x000fe80000000800 */
[----:B------:R-:W-:Y:S01]  /*3f50*/  @!P0 STS [R82+0x300], R100 ;  /* 0x0003006452008388 */ /* 0x000fe20000000800 */
[----:B------:R-:W-:Y:S01]  /*3f60*/  LEA R83, R103, UR5, 0x2 ;  /* 0x0000000567537c11 */ /* 0x000fe2000f8e10ff */
[----:B------:R-:W-:Y:S06]  /*3f70*/  BAR.SYNC.DEFER_BLOCKING 0x0 ;  /* 0x0000000000007b1d */ /* 0x000fec0000010000 */
[----:B------:R-:W0:Y:S04]  /*3f80*/  LDS R2, [R83] ;  /* 0x0000000053027984 */ /* 0x000e280000000800 */
[----:B0-----:R-:W0:Y:S02]  /*3f90*/  SHFL.BFLY PT, R16, R2, 0x4, 0x1f ;  /* 0x0c801f0002107f89 */ /* 0x001e2400000e0000 */
[----:B0-----:R-:W-:-:S05]  /*3fa0*/  FMNMX R16, R2, R16, !PT ;  /* 0x0000001002107209 */ /* 0x001fca0007800000 */
[----:B------:R-:W0:Y:S02]  /*3fb0*/  SHFL.BFLY PT, R2, R16, 0x2, 0x1f ;  /* 0x0c401f0010027f89 */ /* 0x000e2400000e0000 */
[----:B0-----:R-:W-:-:S05]  /*3fc0*/  FMNMX R2, R16, R2, !PT ;  /* 0x0000000210027209 */ /* 0x001fca0007800000 */
[----:B------:R-:W0:Y:S02]  /*3fd0*/  SHFL.BFLY PT, R16, R2, 0x1, 0x1f ;  /* 0x0c201f0002107f89 */ /* 0x000e2400000e0000 */
[----:B0-----:R-:W-:-:S05]  /*3fe0*/  FMNMX R16, R2, R16, !PT ;  /* 0x0000001002107209 */ /* 0x001fca0007800000 */
[----:B------:R-:W-:Y:S01]  /*3ff0*/  @!P1 STS [R83], R16 ;  /* 0x0000001053009388 */ /* 0x000fe20000000800 */
[----:B------:R-:W-:Y:S06]  /*4000*/  BAR.SYNC.DEFER_BLOCKING 0x0 ;  /* 0x0000000000007b1d */ /* 0x000fec0000010000 */
[----:B------:R-:W0:Y:S04]  /*4010*/  LDS R17, [R81+0x200] ;  /* 0x0002000051117984 */ /* 0x000e280000000800 */
[----:B------:R-:W1:Y:S04]  /*4020*/  LDS R2, [R81] ;  /* 0x0000000051027984 */ /* 0x000e680000000800 */
[----:B------:R-:W2:Y:S04]  /*4030*/  LDS R16, [R81+0x100] ;  /* 0x0001000051107984 */ /* 0x000ea80000000800 */
[----:B------:R-:W3:Y:S01]  /*4040*/  LDS R80, [R81+0x300] ;  /* 0x0003000051507984 */ /* 0x000ee20000000800 */
[----:B0-----:R-:W-:-:S02]  /*4050*/  FMNMX R17, R17, R4, !PT ;  /* 0x0000000411117209 */ /* 0x001fc40007800000 */
[----:B-1----:R-:W-:-:S03]  /*4060*/  FMNMX R2, R2, R14, !PT ;  /* 0x0000000e02027209 */ /* 0x002fc60007800000 */
[--C-:B------:R-:W-:Y:S01]  /*4070*/  FFMA R113, R113, UR9, -R17.reuse ;  /* 0x0000000971717c23 */ /* 0x100fe20008000811 */
[----:B--2---:R-:W-:Y:S02]  /*4080*/  FMNMX R16, R16, R5, !PT ;  /* 0x0000000510107209 */ /* 0x004fe40007800000 */
[----:B---3--:R-:W-:Y:S01]  /*4090*/  FMNMX R80, R80, R12, !PT ;  /* 0x0000000c50507209 */ /* 0x008fe20007800000 */
[--C-:B------:R-:W-:Y:S01]  /*40a0*/  FFMA R112, R112, UR9, -R17.reuse ;  /* 0x0000000970707c23 */ /* 0x100fe20008000811 */
[--C-:B------:R-:W-:Y:S01]  /*40b0*/  FFMA R100, R116, UR9, -R2.reuse ;  /* 0x0000000974647c23 */ /* 0x100fe20008000802 */
[----:B------:R-:W-:Y:S01]  /*40c0*/  FFMA R117, R117, UR9, -R2 ;  /* 0x0000000975757c23 */ /* 0x000fe20008000802 */
[--C-:B------:R-:W-:Y:S01]  /*40d0*/  FFMA R118, R118, UR9, -R16.reuse ;  /* 0x0000000976767c23 */ /* 0x100fe20008000810 */
[----:B------:R-:W-:Y:S01]  /*40e0*/  FFMA R119, R119, UR9, -R16 ;  /* 0x0000000977777c23 */ /* 0x000fe20008000810 */
[--C-:B------:R-:W-:Y:S01]  /*40f0*/  FFMA R140, R140, UR9, -R17.reuse ;  /* 0x000000098c8c7c23 */ /* 0x100fe20008000811 */
[----:B------:R-:W-:Y:S01]  /*4100*/  FFMA R141, R141, UR9, -R17 ;  /* 0x000000098d8d7c23 */ /* 0x000fe20008000811 */
[--C-:B------:R-:W-:Y:S01]  /*4110*/  FFMA R142, R142, UR9, -R80.reuse ;  /* 0x000000098e8e7c23 */ /* 0x100fe20008000850 */
[----:B------:R-:W-:Y:S01]  /*4120*/  FMUL R111, R113, 1.4426950216293334961 ;  /* 0x3fb8aa3b716f7820 */ /* 0x000fe20000400000 */
[--C-:B------:R-:W-:Y:S01]  /*4130*/  FFMA R143, R143, UR9, -R80.reuse ;  /* 0x000000098f8f7c23 */ /* 0x100fe20008000850 */
[----:B------:R-:W-:Y:S01]  /*4140*/  FMUL R110, R112, 1.4426950216293334961 ;  /* 0x3fb8aa3b706e7820 */ /* 0x000fe20000400000 */
[----:B------:R-:W-:Y:S01]  /*4150*/  FFMA R113, R114, UR9, -R80 ;  /* 0x0000000972717c23 */ /* 0x000fe20008000850 */
[----:B------:R-:W-:Y:S01]  /*4160*/  FMUL R100, R100, 1.4426950216293334961 ;  /* 0x3fb8aa3b64647820 */ /* 0x000fe20000400000 */
[----:B------:R-:W-:Y:S01]  /*4170*/  FMUL R101, R117, 1.4426950216293334961 ;  /* 0x3fb8aa3b75657820 */ /* 0x000fe20000400000 */
[----:B------:R-:W-:Y:S01]  /*4180*/  FFMA R136, R136, UR9, -R2 ;  /* 0x0000000988887c23 */ /* 0x000fe20008000802 */
[----:B------:R-:W-:Y:S01]  /*4190*/  FMUL R104, R118, 1.4426950216293334961 ;  /* 0x3fb8aa3b76687820 */ /* 0x000fe20000400000 */
[----:B------:R-:W-:Y:S01]  /*41a0*/  FMUL R105, R119, 1.4426950216293334961 ;  /* 0x3fb8aa3b77697820 */ /* 0x000fe20000400000 */
[----:B------:R-:W-:Y:S01]  /*41b0*/  FFMA R138, R138, UR9, -R16 ;  /* 0x000000098a8a7c23 */ /* 0x000fe20008000810 */
[----:B------:R-:W-:Y:S01]  /*41c0*/  FMUL R108, R140, 1.4426950216293334961 ;  /* 0x3fb8aa3b8c6c7820 */ /* 0x000fe20000400000 */
[----:B------:R-:W-:Y:S01]  /*41d0*/  FMUL R109, R141, 1.4426950216293334961 ;  /* 0x3fb8aa3b8d6d7820 */ /* 0x000fe20000400000 */
[----:B------:R-:W-:Y:S01]  /*41e0*/  FMUL R112, R142, 1.4426950216293334961 ;  /* 0x3fb8aa3b8e707820 */ /* 0x000fe20000400000 */
[----:B------:R-:W-:Y:S01]  /*41f0*/  FMUL R143, R143, 1.4426950216293334961 ;  /* 0x3fb8aa3b8f8f7820 */ /* 0x000fe20000400000 */
[----:B------:R-:W-:Y:S01]  /*4200*/  FMUL R113, R113, 1.4426950216293334961 ;  /* 0x3fb8aa3b71717820 */ /* 0x000fe20000400000 */
[----:B------:R-:W-:Y:S01]  /*4210*/  FMUL R102, R136, 1.4426950216293334961 ;  /* 0x3fb8aa3b88667820 */ /* 0x000fe20000400000 */
[----:B------:R-:W-:Y:S01]  /*4220*/  FFMA R137, R137, UR9, -R2 ;  /* 0x0000000989897c23 */ /* 0x000fe20008000802 */
[----:B------:R-:W-:Y:S01]  /*4230*/  FFMA R139, R139, UR9, -R16 ;  /* 0x000000098b8b7c23 */ /* 0x000fe20008000810 */
[----:B------:R-:W-:Y:S01]  /*4240*/  FMUL R106, R138, 1.4426950216293334961 ;  /* 0x3fb8aa3b8a6a7820 */ /* 0x000fe20000400000 */
[----:B------:R-:W-:Y:S01]  /*4250*/  FFMA R116, R115, UR9, -R80 ;  /* 0x0000000973747c23 */ /* 0x000fe20008000850 */
[----:B------:R-:W-:Y:S01]  /*4260*/  MUFU.EX2 R100, R100 ;  /* 0x0000006400647308 */ /* 0x000fe20000000800 */
[----:B------:R-:W-:Y:S01]  /*4270*/  FMUL R103, R137, 1.4426950216293334961 ;  /* 0x3fb8aa3b89677820 */ /* 0x000fe20000400000 */
[----:B------:R-:W-:-:S06]  /*4280*/  FMUL R107, R139, 1.4426950216293334961 ;  /* 0x3fb8aa3b8b6b7820 */ /* 0x000fcc0000400000 */
[----:B------:R-:W0:Y:S08]  /*4290*/  MUFU.EX2 R101, R101 ;  /* 0x0000006500657308 */ /* 0x000e300000000800 */
[----:B------:R-:W-:Y:S08]  /*42a0*/  MUFU.EX2 R104, R104 ;  /* 0x0000006800687308 */ /* 0x000ff00000000800 */
[----:B------:R-:W1:Y:S08]  /*42b0*/  MUFU.EX2 R105, R105 ;  /* 0x0000006900697308 */ /* 0x000e700000000800 */
[----:B------:R-:W-:Y:S08]  /*42c0*/  MUFU.EX2 R108, R108 ;  /* 0x0000006c006c7308 */ /* 0x000ff00000000800 */
[----:B------:R-:W2:Y:S08]  /*42d0*/  MUFU.EX2 R109, R109 ;  /* 0x0000006d006d7308 */ /* 0x000eb00000000800 */
[----:B------:R-:W-:Y:S08]  /*42e0*/  MUFU.EX2 R112, R112 ;  /* 0x0000007000707308 */ /* 0x000ff00000000800 */
[----:B------:R-:W3:Y:S08]  /*42f0*/  MUFU.EX2 R114, R143 ;  /* 0x0000008f00727308 */ /* 0x000ef00000000800 */
[----:B------:R4:W-:Y:S02]  /*4300*/  MUFU.EX2 R115, R113 ;  /* 0x0000007100737308 */ /* 0x0009e40000000800 */
[----:B----4-:R-:W-:-:S06]  /*4310*/  FMUL R113, R116, 1.4426950216293334961 ;  /* 0x3fb8aa3b74717820 */ /* 0x010fcc0000400000 */
[----:B------:R-:W4:Y:S08]  /*4320*/  MUFU.EX2 R102, R102 ;  /* 0x0000006600667308 */ /* 0x000f300000000800 */
[----:B------:R-:W5:Y:S08]  /*4330*/  MUFU.EX2 R106, R106 ;  /* 0x0000006a006a7308 */ /* 0x000f700000000800 */
[----:B------:R-:W5:Y:S08]  /*4340*/  MUFU.EX2 R110, R110 ;  /* 0x0000006e006e7308 */ /* 0x000f700000000800 */
[----:B------:R-:W5:Y:S08]  /*4350*/  MUFU.EX2 R103, R103 ;  /* 0x0000006700677308 */ /* 0x000f700000000800 */
[----:B------:R-:W5:Y:S08]  /*4360*/  MUFU.EX2 R107, R107 ;  /* 0x0000006b006b7308 */ /* 0x000f700000000800 */
[----:B------:R-:W5:Y:S08]  /*4370*/  MUFU.EX2 R111, R111 ;  /* 0x0000006f006f7308 */ /* 0x000f700000000800 */
[----:B------:R-:W5:Y:S01]  /*4380*/  MUFU.EX2 R113, R113 ;  /* 0x0000007100717308 */ /* 0x000f620000000800 */
[----:B0-----:R-:W-:Y:S01]  /*4390*/  FADD R120, R100, R101 ;  /* 0x0000006564787221 */ /* 0x001fe20000000000 */
[----:B-1----:R-:W-:Y:S01]  /*43a0*/  FADD R121, R104, R105 ;  /* 0x0000006968797221 */ /* 0x002fe20000000000 */
[----:B--2---:R-:W-:Y:S01]  /*43b0*/  FADD R118, R108, R109 ;  /* 0x0000006d6c767221 */ /* 0x004fe20000000000 */
[----:B---3--:R-:W-:Y:S01]  /*43c0*/  FADD R117, R112, R114 ;  /* 0x0000007270757221 */ /* 0x008fe20000000000 */
[----:B----4-:R-:W-:Y:S01]  /*43d0*/  FADD R120, R102, R120 ;  /* 0x0000007866787221 */ /* 0x010fe20000000000 */
[----:B-----5:R-:W-:Y:S01]  /*43e0*/  FADD R121, R106, R121 ;  /* 0x000000796a797221 */ /* 0x020fe20000000000 */
[----:B------:R-:W-:Y:S01]  /*43f0*/  FADD R118, R110, R118 ;  /* 0x000000766e767221 */ /* 0x000fe20000000000 */
[----:B------:R-:W-:Y:S01]  /*4400*/  FADD R117, R115, R117 ;  /* 0x0000007573757221 */ /* 0x000fe20000000000 */
[----:B------:R-:W-:Y:S01]  /*4410*/  FADD R120, R103, R120 ;  /* 0x0000007867787221 */ /* 0x000fe20000000000 */
[----:B------:R-:W-:Y:S01]  /*4420*/  FADD R121, R107, R121 ;  /* 0x000000796b797221 */ /* 0x000fe20000000000 */
[----:B------:R-:W-:Y:S01]  /*4430*/  FADD R118, R111, R118 ;  /* 0x000000766f767221 */ /* 0x000fe20000000000 */
[----:B------:R-:W-:-:S02]  /*4440*/  FADD R117, R113, R117 ;  /* 0x0000007571757221 */ /* 0x000fc40000000000 */
[----:B------:R-:W0:Y:S04]  /*4450*/  SHFL.BFLY PT, R122, R120, 0x2, 0x1f ;  /* 0x0c401f00787a7f89 */ /* 0x000e2800000e0000 */
[----:B------:R-:W1:Y:S04]  /*4460*/  SHFL.BFLY PT, R123, R121, 0x2, 0x1f ;  /* 0x0c401f00797b7f89 */ /* 0x000e6800000e0000 */
[----:B------:R-:W2:Y:S04]  /*4470*/  SHFL.BFLY PT, R119, R118, 0x2, 0x1f ;  /* 0x0c401f0076777f89 */ /* 0x000ea800000e0000 */
[----:B------:R-:W3:Y:S01]  /*4480*/  SHFL.BFLY PT, R116, R117, 0x2, 0x1f ;  /* 0x0c401f0075747f89 */ /* 0x000ee200000e0000 */
[----:B0-----:R-:W-:Y:S01]  /*4490*/  FADD R122, R120, R122 ;  /* 0x0000007a787a7221 */ /* 0x001fe20000000000 */
[----:B-1----:R-:W-:Y:S01]  /*44a0*/  FADD R123, R121, R123 ;  /* 0x0000007b797b7221 */ /* 0x002fe20000000000 */
[----:B--2---:R-:W-:Y:S01]  /*44b0*/  FADD R119, R118, R119 ;  /* 0x0000007776777221 */ /* 0x004fe20000000000 */
[----:B---3--:R-:W-:-:S03]  /*44c0*/  FADD R116, R117, R116 ;  /* 0x0000007475747221 */ /* 0x008fc60000000000 */
[----:B------:R-:W0:Y:S04]  /*44d0*/  SHFL.BFLY PT, R118, R123, 0x1, 0x1f ;  /* 0x0c201f007b767f89 */ /* 0x000e2800000e0000 */
[----:B------:R-:W1:Y:S04]  /*44e0*/  SHFL.BFLY PT, R117, R122, 0x1, 0x1f ;  /* 0x0c201f007a757f89 */ /* 0x000e6800000e0000 */
[----:B------:R-:W2:Y:S04]  /*44f0*/  SHFL.BFLY PT, R120, R119, 0x1, 0x1f ;  /* 0x0c201f0077787f89 */ /* 0x000ea800000e0000 */
[----:B------:R-:W3:Y:S01]  /*4500*/  SHFL.BFLY PT, R121, R116, 0x1, 0x1f ;  /* 0x0c201f0074797f89 */ /* 0x000ee200000e0000 */
[----:B0-----:R-:W-:Y:S01]  /*4510*/  FADD R118, R123, R118 ;  /* 0x000000767b767221 */ /* 0x001fe20000000000 */
[----:B------:R-:W-:Y:S01]  /*4520*/  BAR.SYNC.DEFER_BLOCKING 0x0 ;  /* 0x0000000000007b1d */ /* 0x000fe20000010000 */
[----:B-1----:R-:W-:Y:S01]  /*4530*/  FADD R117, R122, R117 ;  /* 0x000000757a757221 */ /* 0x002fe20000000000 */
[----:B--2---:R-:W-:Y:S01]  /*4540*/  FADD R120, R119, R120 ;  /* 0x0000007877787221 */ /* 0x004fe20000000000 */
[----:B---3--:R-:W-:-:S03]  /*4550*/  FADD R121, R116, R121 ;  /* 0x0000007974797221 */ /* 0x008fc60000000000 */
[----:B------:R-:W-:Y:S04]  /*4560*/  @!P0 STS [R82], R117 ;  /* 0x0000007552008388 */ /* 0x000fe80000000800 */
[----:B------:R-:W-:Y:S04]  /*4570*/  @!P0 STS [R82+0x100], R118 ;  /* 0x0001007652008388 */ /* 0x000fe80000000800 */
[----:B------:R-:W-:Y:S04]  /*4580*/  @!P0 STS [R82+0x200], R120 ;  /* 0x0002007852008388 */ /* 0x000fe80000000800 */
[----:B------:R-:W-:Y:S01]  /*4590*/  @!P0 STS [R82+0x300], R121 ;  /* 0x0003007952008388 */ /* 0x000fe20000000800 */
[----:B------:R-:W-:Y:S06]  /*45a0*/  BAR.SYNC.DEFER_BLOCKING 0x0 ;  /* 0x0000000000007b1d */ /* 0x000fec0000010000 */
[----:B------:R-:W0:Y:S04]  /*45b0*/  LDS R82, [R83] ;  /* 0x0000000053527984 */ /* 0x000e280000000800 */
[----:B0-----:R-:W0:Y:S02]  /*45c0*/  SHFL.BFLY PT, R116, R82, 0x4, 0x1f ;  /* 0x0c801f0052747f89 */ /* 0x001e2400000e0000 */
[----:B0-----:R-:W-:-:S05]  /*45d0*/  FADD R116, R82, R116 ;  /* 0x0000007452747221 */ /* 0x001fca0000000000 */
[----:B------:R-:W0:Y:S02]  /*45e0*/  SHFL.BFLY PT, R82, R116, 0x2, 0x1f ;  /* 0x0c401f0074527f89 */ /* 0x000e2400000e0000 */
[----:B0-----:R-:W-:-:S05]  /*45f0*/  FADD R82, R116, R82 ;  /* 0x0000005274527221 */ /* 0x001fca0000000000 */
[----:B------:R-:W0:Y:S02]  /*4600*/  SHFL.BFLY PT, R118, R82, 0x1, 0x1f ;  /* 0x0c201f0052767f89 */ /* 0x000e2400000e0000 */
[----:B0-----:R-:W-:-:S05]  /*4610*/  FADD R118, R82, R118 ;  /* 0x0000007652767221 */ /* 0x001fca0000000000 */
[----:B------:R0:W-:Y:S01]  /*4620*/  @!P1 STS [R83], R118 ;  /* 0x0000007653009388 */ /* 0x0001e20000000800 */
[C---:B------:R-:W-:Y:S01]  /*4630*/  IMAD.WIDE R122, R10.reuse, 0x2, R242 ;  /* 0x000000020a7a7825 */ /* 0x040fe200078e02f2 */
[----:B------:R-:W-:Y:S03]  /*4640*/  BAR.SYNC.DEFER_BLOCKING 0x0 ;  /* 0x0000000000007b1d */ /* 0x000fe60000010000 */
[----:B------:R-:W-:-:S04]  /*4650*/  IMAD.WIDE R120, R10, 0x2, R234 ;  /* 0x000000020a787825 */ /* 0x000fc800078e02ea */
[----:B------:R-:W-:-:S04]  /*4660*/  IMAD.WIDE R124, R10, 0x2, R218 ;  /* 0x000000020a7c7825 */ /* 0x000fc800078e02da */
[----:B0-----:R-:W-:-:S04]  /*4670*/  IMAD.WIDE R118, R10, 0x2, R226 ;  /* 0x000000020a767825 */ /* 0x001fc800078e02e2 */
[----:B------:R-:W-:-:S04]  /*4680*/  IMAD.WIDE R140, R10, 0x2, R212 ;  /* 0x000000020a8c7825 */ /* 0x000fc800078e02d4 */
[C---:B------:R-:W-:Y:S01]  /*4690*/  IMAD.WIDE R134, R10.reuse, 0x2, R200 ;  /* 0x000000020a867825 */ /* 0x040fe200078e02c8 */
[----:B------:R-:W2:Y:S04]  /*46a0*/  LDG.E.U16 R131, desc[UR10][R122.64] ;  /* 0x0000000a7a837981 */ /* 0x000ea8000c1e1500 */
[----:B------:R0:W3:Y:S01]  /*46b0*/  LDG.E.U16 R139, desc[UR10][R118.64] ;  /* 0x0000000a768b7981 */ /* 0x0000e2000c1e1500 */
[----:B------:R-:W-:-:S03]  /*46c0*/  IMAD.WIDE R126, R10, 0x2, R222 ;  /* 0x000000020a7e7825 */ /* 0x000fc600078e02de */
[----:B------:R-:W4:Y:S04]  /*46d0*/  LDG.E.U16 R140, desc[UR10][R140.64] ;  /* 0x0000000a8c8c7981 */ /* 0x000f28000c1e1500 */
[----:B------:R1:W5:Y:S01]  /*46e0*/  LDG.E.U16 R123, desc[UR10][R120.64] ;  /* 0x0000000a787b7981 */ /* 0x000362000c1e1500 */
[----:B0-----:R-:W-:-:S03]  /*46f0*/  IMAD.WIDE R118, R10, 0x2, R204 ;  /* 0x000000020a767825 */ /* 0x001fc600078e02cc */
[----:B------:R0:W5:Y:S01]  /*4700*/  LDG.E.U16 R122, desc[UR10][R124.64] ;  /* 0x0000000a7c7a7981 */ /* 0x000162000c1e1500 */
[----:B------:R-:W-:-:S03]  /*4710*/  IMAD.WIDE R190, R10, 0x2, R176 ;  /* 0x000000020abe7825 */ /* 0x000fc600078e02b0 */
[----:B------:R0:W2:Y:S01]  /*4720*/  LDG.E.U16 R141, desc[UR10][R134.64] ;  /* 0x0000000a868d7981 */ /* 0x0000a2000c1e1500 */
[----:B-1----:R-:W-:-:S03]  /*4730*/  IMAD.WIDE R120, R10, 0x2, R208 ;  /* 0x000000020a787825 */ /* 0x002fc600078e02d0 */
[----:B------:R1:W5:Y:S01]  /*4740*/  LDG.E.U16 R129, desc[UR10][R118.64] ;  /* 0x0000000a76817981 */ /* 0x000362000c1e1500 */
[----:B0-----:R-:W-:-:S03]  /*4750*/  IMAD.WIDE R124, R10, 0x2, R180 ;  /* 0x000000020a7c7825 */ /* 0x001fc600078e02b4 */
[----:B------:R0:W5:Y:S01]  /*4760*/  LDG.E.U16 R138, desc[UR10][R120.64] ;  /* 0x0000000a788a7981 */ /* 0x000162000c1e1500 */
[----:B------:R-:W-:-:S03]  /*4770*/  IMAD.WIDE R134, R10, 0x2, R174 ;  /* 0x000000020a867825 */ /* 0x000fc600078e02ae */
[----:B------:R0:W5:Y:S01]  /*4780*/  LDG.E.U16 R128, desc[UR10][R124.64] ;  /* 0x0000000a7c807981 */ /* 0x000162000c1e1500 */
[----:B-1----:R-:W-:-:S03]  /*4790*/  IMAD.WIDE R118, R10, 0x2, R178 ;  /* 0x000000020a767825 */ /* 0x002fc600078e02b2 */
[----:B------:R1:W5:Y:S01]  /*47a0*/  LDG.E.U16 R130, desc[UR10][R126.64] ;  /* 0x0000000a7e827981 */ /* 0x000362000c1e1500 */
[----:B0-----:R-:W-:-:S03]  /*47b0*/  IMAD.WIDE R120, R10, 0x2, R202 ;  /* 0x000000020a787825 */ /* 0x001fc600078e02ca */
[----:B------:R0:W5:Y:S01]  /*47c0*/  LDG.E.U16 R136, desc[UR10][R134.64] ;  /* 0x0000000a86887981 */ /* 0x000162000c1e1500 */
[----:B------:R-:W-:-:S03]  /*47d0*/  IMAD.WIDE R124, R10, 0x2, R168 ;  /* 0x000000020a7c7825 */ /* 0x000fc600078e02a8 */
[----:B------:R-:W5:Y:S01]  /*47e0*/  LDG.E.U16 R121, desc[UR10][R120.64] ;  /* 0x0000000a78797981 */ /* 0x000f62000c1e1500 */
[----:B-1----:R-:W-:-:S03]  /*47f0*/  IMAD.WIDE R126, R10, 0x2, R198 ;  /* 0x000000020a7e7825 */ /* 0x002fc600078e02c6 */
[----:B------:R-:W3:Y:S01]  /*4800*/  LDG.E.U16 R190, desc[UR10][R190.64] ;  /* 0x0000000abebe7981 */ /* 0x000ee2000c1e1500 */
[----:B0-----:R-:W-:-:S03]  /*4810*/  IMAD.WIDE R134, R10, 0x2, R166 ;  /* 0x000000020a867825 */ /* 0x001fc600078e02a6 */
[----:B------:R-:W5:Y:S04]  /*4820*/  LDG.E.U16 R137, desc[UR10][R126.64] ;  /* 0x0000000a7e897981 */ /* 0x000f68000c1e1500 */
[----:B------:R0:W5:Y:S01]  /*4830*/  LDG.E.U16 R120, desc[UR10][R118.64] ;  /* 0x0000000a76787981 */ /* 0x000162000c1e1500 */
[----:B------:R-:W-:-:S03]  /*4840*/  IMAD.WIDE R142, R10, 0x2, R162 ;  /* 0x000000020a8e7825 */ /* 0x000fc600078e02a2 */
[----:B------:R1:W5:Y:S01]  /*4850*/  LDG.E.U16 R191, desc[UR10][R124.64] ;  /* 0x0000000a7cbf7981 */ /* 0x000362000c1e1500 */
[----:B------:R-:W-:-:S03]  /*4860*/  IMAD.WIDE R116, R10, 0x2, R246 ;  /* 0x000000020a747825 */ /* 0x000fc600078e02f6 */
[----:B------:R-:W5:Y:S01]  /*4870*/  LDG.E.U16 R135, desc[UR10][R134.64] ;  /* 0x0000000a86877981 */ /* 0x000f62000c1e1500 */
[----:B0-----:R-:W-:-:S03]  /*4880*/  IMAD.WIDE R118, R10, 0x2, R170 ;  /* 0x000000020a767825 */ /* 0x001fc600078e02aa */
[----:B------:R-:W4:Y:S01]  /*4890*/  LDG.E.U16 R83, desc[UR10][R116.64] ;  /* 0x0000000a74537981 */ /* 0x000f22000c1e1500 */
[----:B-1----:R-:W-:-:S03]  /*48a0*/  IMAD.WIDE R124, R10, 0x2, R158 ;  /* 0x000000020a7c7825 */ /* 0x002fc600078e029e */
[----:B------:R-:W5:Y:S01]  /*48b0*/  LDG.E.U16 R119, desc[UR10][R118.64] ;  /* 0x0000000a76777981 */ /* 0x000f62000c1e1500 */
[----:B------:R-:W-:-:S03]  /*48c0*/  IMAD.WIDE R126, R10, 0x2, R172 ;  /* 0x000000020a7e7825 */ /* 0x000fc600078e02ac */
[----:B------:R0:W5:Y:S01]  /*48d0*/  LDG.E.U16 R134, desc[UR10][R124.64] ;  /* 0x0000000a7c867981 */ /* 0x000162000c1e1500 */
[----:B------:R-:W-:-:S03]  /*48e0*/  IMAD.WIDE R182, R10, 0x2, R164 ;  /* 0x000000020ab67825 */ /* 0x000fc600078e02a4 */
[----:B------:R-:W5:Y:S04]  /*48f0*/  LDG.E.U16 R127, desc[UR10][R126.64] ;  /* 0x0000000a7e7f7981 */ /* 0x000f68000c1e1500 */
[----:B------:R1:W5:Y:S01]  /*4900*/  LDG.E.U16 R118, desc[UR10][R142.64] ;  /* 0x0000000a8e767981 */ /* 0x000362000c1e1500 */
[----:B0-----:R-:W-:-:S04]  /*4910*/  IMAD.WIDE R124, R10, 0x2, R156 ;  /* 0x000000020a7c7825 */ /* 0x001fc800078e029c */
[C---:B------:R-:W-:Y:S01]  /*4920*/  IMAD.WIDE R116, R10.reuse, 0x2, R244 ;  /* 0x000000020a747825 */ /* 0x040fe200078e02f4 */
[----:B------:R0:W5:Y:S03]  /*4930*/  LDG.E.U16 R126, desc[UR10][R182.64] ;  /* 0x0000000ab67e7981 */ /* 0x000166000c1e1500 */
[C---:B-1----:R-:W-:Y:S01]  /*4940*/  IMAD.WIDE R142, R10.reuse, 0x2, R148 ;  /* 0x000000020a8e7825 */ /* 0x042fe200078e0294 */
[----:B------:R-:W5:Y:S03]  /*4950*/  LDG.E.U16 R125, desc[UR10][R124.64] ;  /* 0x0000000a7c7d7981 */ /* 0x000f66000c1e1500 */
[C---:B------:R-:W-:Y:S01]  /*4960*/  IMAD.WIDE R132, R10.reuse, 0x2, R230 ;  /* 0x000000020a847825 */ /* 0x040fe200078e02e6 */
[----:B------:R-:W5:Y:S03]  /*4970*/  LDG.E.U16 R116, desc[UR10][R116.64] ;  /* 0x0000000a74747981 */ /* 0x000f66000c1e1500 */
[----:B------:R-:W-:-:S02]  /*4980*/  IMAD.WIDE R192, R10, 0x2, R160 ;  /* 0x000000020ac07825 */ /* 0x000fc400078e02a0 */
[----:B------:R-:W2:Y:S02]  /*4990*/  LDG.E.U16 R132, desc[UR10][R132.64] ;  /* 0x0000000a84847981 */ /* 0x000ea4000c1e1500 */
[C---:B------:R-:W-:Y:S02]  /*49a0*/  IMAD.WIDE R186, R10.reuse, 0x2, R154 ;  /* 0x000000020aba7825 */ /* 0x040fe400078e029a */
[----:B------:R1:W5:Y:S02]  /*49b0*/  LDG.E.U16 R124, desc[UR10][R142.64] ;  /* 0x0000000a8e7c7981 */ /* 0x000364000c1e1500 */
[C---:B------:R-:W-:Y:S02]  /*49c0*/  IMAD.WIDE R184, R10.reuse, 0x2, R152 ;  /* 0x000000020ab87825 */ /* 0x040fe400078e0298 */
[----:B------:R-:W5:Y:S02]  /*49d0*/  LDG.E.U16 R192, desc[UR10][R192.64] ;  /* 0x0000000ac0c07981 */ /* 0x000f64000c1e1500 */
[----:B0-----:R-:W-:-:S02]  /*49e0*/  IMAD.WIDE R182, R10, 0x2, R150 ;  /* 0x000000020ab67825 */ /* 0x001fc400078e0296 */
[----:B------:R0:W5:Y:S02]  /*49f0*/  LDG.E.U16 R117, desc[UR10][R186.64] ;  /* 0x0000000aba757981 */ /* 0x000164000c1e1500 */
[C---:B-1----:R-:W-:Y:S02]  /*4a00*/  IMAD.WIDE R142, R10.reuse, 0x2, R146 ;  /* 0x000000020a8e7825 */ /* 0x042fe400078e0292 */
[----:B------:R1:W5:Y:S04]  /*4a10*/  LDG.E.U16 R133, desc[UR10][R182.64] ;  /* 0x0000000ab6857981 */ /* 0x000368000c1e1500 */
[----:B------:R1:W5:Y:S01]  /*4a20*/  LDG.E.U16 R193, desc[UR10][R184.64] ;  /* 0x0000000ab8c17981 */ /* 0x000362000c1e1500 */
[----:B0-----:R-:W-:-:S03]  /*4a30*/  IMAD.WIDE R186, R10, 0x2, R18 ;  /* 0x000000020aba7825 */ /* 0x001fc600078e0212 */
[----:B------:R0:W5:Y:S01]  /*4a40*/  LDG.E.U16 R194, desc[UR10][R142.64] ;  /* 0x0000000a8ec27981 */ /* 0x000162000c1e1500 */
[----:B-1----:R-:W-:-:S03]  /*4a50*/  IMAD.WIDE R182, R10, 0x2, R144 ;  /* 0x000000020ab67825 */ /* 0x002fc600078e0290 */
[----:B------:R-:W5:Y:S01]  /*4a60*/  LDG.E.U16 R186, desc[UR10][R186.64] ;  /* 0x0000000ababa7981 */ /* 0x000f62000c1e1500 */
[----:B------:R-:W-:-:S03]  /*4a70*/  IMAD.WIDE R184, R10, 0x2, R78 ;  /* 0x000000020ab87825 */ /* 0x000fc600078e024e */
[----:B------:R1:W5:Y:S01]  /*4a80*/  LDG.E.U16 R195, desc[UR10][R182.64] ;  /* 0x0000000ab6c37981 */ /* 0x000362000c1e1500 */
[----:B0-----:R-:W-:-:S03]  /*4a90*/  IMAD.WIDE R142, R10, 0x2, R22 ;  /* 0x000000020a8e7825 */ /* 0x001fc600078e0216 */
[----:B------:R0:W5:Y:S01]  /*4aa0*/  LDG.E.U16 R196, desc[UR10][R184.64] ;  /* 0x0000000ab8c47981 */ /* 0x000162000c1e1500 */
[----:B------:R-:W-:-:S03]  /*4ab0*/  IMAD.WIDE R188, R10, 0x2, R20 ;  /* 0x000000020abc7825 */ /* 0x000fc600078e0214 */
[----:B------:R0:W5:Y:S01]  /*4ac0*/  LDG.E.U16 R187, desc[UR10][R142.64] ;  /* 0x0000000a8ebb7981 */ /* 0x000162000c1e1500 */
[----:B-1----:R-:W-:-:S03]  /*4ad0*/  IMAD.WIDE R182, R10, 0x2, R24 ;  /* 0x000000020ab67825 */ /* 0x002fc600078e0218 */
[----:B------:R-:W5:Y:S01]  /*4ae0*/  LDG.E.U16 R188, desc[UR10][R188.64] ;  /* 0x0000000abcbc7981 */ /* 0x000f62000c1e1500 */
[----:B0-----:R-:W-:-:S04]  /*4af0*/  IMAD.WIDE R184, R10, 0x2, R26 ;  /* 0x000000020ab87825 */ /* 0x001fc800078e021a */
[----:B------:R-:W-:Y:S01]  /*4b00*/  IMAD.WIDE R142, R10, 0x2, R30 ;  /* 0x000000020a8e7825 */ /* 0x000fe200078e021e */
[----:B------:R0:W5:Y:S03]  /*4b10*/  LDG.E.U16 R197, desc[UR10][R184.64] ;  /* 0x0000000ab8c57981 */ /* 0x000166000c1e1500 */
[----:B------:R-:W-:Y:S01]  /*4b20*/  IMAD.SHL.U32 R210, R210, 0x100, RZ ;  /* 0x00000100d2d27824 */ /* 0x000fe200078e00ff */
[----:B------:R1:W5:Y:S04]  /*4b30*/  LDG.E.U16 R189, desc[UR10][R182.64] ;  /* 0x0000000ab6bd7981 */ /* 0x000368000c1e1500 */
[----:B------:R1:W5:Y:S01]  /*4b40*/  LDG.E.U16 R206, desc[UR10][R142.64] ;  /* 0x0000000a8ece7981 */ /* 0x000362000c1e1500 */
[----:B0-----:R-:W-:-:S04]  /*4b50*/  IMAD.WIDE R184, R10, 0x2, R46 ;  /* 0x000000020ab87825 */ /* 0x001fc800078e022e */
[C---:B-1----:R-:W-:Y:S01]  /*4b60*/  IMAD.WIDE R182, R10.reuse, 0x2, R38 ;  /* 0x000000020ab67825 */ /* 0x042fe200078e0226 */
[----:B------:R-:W-:Y:S02]  /*4b70*/  LOP3.LUT R82, R207, 0xf00, R210, 0xf8, !PT ;  /* 0x00000f00cf527812 */ /* 0x000fe400078ef8d2 */
[----:B------:R0:W5:Y:S01]  /*4b80*/  LDG.E.U16 R210, desc[UR10][R184.64] ;  /* 0x0000000ab8d27981 */ /* 0x000162000c1e1500 */
[----:B------:R-:W-:-:S03]  /*4b90*/  IMAD.WIDE R142, R10, 0x2, R54 ;  /* 0x000000020a8e7825 */ /* 0x000fc600078e0236 */
[----:B------:R1:W5:Y:S04]  /*4ba0*/  LDG.E.U16 R207, desc[UR10][R182.64] ;  /* 0x0000000ab6cf7981 */ /* 0x000368000c1e1500 */
[----:B------:R1:W5:Y:S01]  /*4bb0*/  LDG.E.U16 R211, desc[UR10][R142.64] ;  /* 0x0000000a8ed37981 */ /* 0x000362000c1e1500 */
[----:B0-----:R-:W-:-:S04]  /*4bc0*/  IMAD.WIDE R184, R10, 0x2, R70 ;  /* 0x000000020ab87825 */ /* 0x001fc800078e0246 */
[C---:B-1----:R-:W-:Y:S01]  /*4bd0*/  IMAD.WIDE R182, R10.reuse, 0x2, R62 ;  /* 0x000000020ab67825 */ /* 0x042fe200078e023e */
[----:B------:R0:W5:Y:S03]  /*4be0*/  LDG.E.U16 R215, desc[UR10][R184.64] ;  /* 0x0000000ab8d77981 */ /* 0x000166000c1e1500 */
[C---:B------:R-:W-:Y:S01]  /*4bf0*/  IMAD.WIDE R142, R10.reuse, 0x2, R32 ;  /* 0x000000020a8e7825 */ /* 0x040fe200078e0220 */
        /* <DEDUP_REMOVED lines=27> */
[C---:B-1----:R-:W-:Y:S02]  /*4db0*/  IMAD.WIDE R182, R10.reuse, 0x2, R36 ;  /* 0x000000020ab67825 */ /* 0x042fe400078e0224 */
[----:B------:R-:W5:Y:S02]  /*4dc0*/  LDG.E.U16 R184, desc[UR10][R184.64] ;  /* 0x0000000ab8b87981 */ /* 0x000f64000c1e1500 */
[C---:B------:R-:W-:Y:S02]  /*4dd0*/  IMAD.WIDE R142, R10.reuse, 0x2, R52 ;  /* 0x000000020a8e7825 */ /* 0x040fe400078e0234 */
[----:B------:R0:W5:Y:S04]  /*4de0*/  LDG.E.U16 R239, desc[UR10][R182.64] ;  /* 0x0000000ab6ef7981 */ /* 0x000168000c1e1500 */
[----:B------:R1:W5:Y:S01]  /*4df0*/  LDG.E.U16 R185, desc[UR10][R142.64] ;  /* 0x0000000a8eb97981 */ /* 0x000362000c1e1500 */
[----:B0-----:R-:W-:-:S04]  /*4e00*/  IMAD.WIDE R182, R10, 0x2, R60 ;  /* 0x000000020ab67825 */ /* 0x001fc800078e023c */
[C---:B-1----:R-:W-:Y:S02]  /*4e10*/  IMAD.WIDE R142, R10.reuse, 0x2, R68 ;  /* 0x000000020a8e7825 */ /* 0x042fe400078e0244 */
[----:B------:R-:W5:Y:S04]  /*4e20*/  LDG.E.U16 R182, desc[UR10][R182.64] ;  /* 0x0000000ab6b67981 */ /* 0x000f68000c1e1500 */
[----:B------:R0:W5:Y:S02]  /*4e30*/  LDG.E.U16 R183, desc[UR10][R142.64] ;  /* 0x0000000a8eb77981 */ /* 0x000164000c1e1500 */
[----:B0-----:R-:W-:-:S06]  /*4e40*/  IMAD.WIDE R142, R10, 0x2, R76 ;  /* 0x000000020a8e7825 */ /* 0x001fcc00078e024c */
[----:B------:R0:W5:Y:S01]  /*4e50*/  LDG.E.U16 R143, desc[UR10][R142.64] ;  /* 0x0000000a8e8f7981 */ /* 0x000162000c1e1500 */
[----:B------:R-:W-:Y:S01]  /*4e60*/  FADD R14, -R2, R14 ;  /* 0x0000000e020e7221 */ /* 0x000fe20000000100 */
[----:B------:R-:W-:-:S03]  /*4e70*/  SHF.R.U32.HI R240, RZ, 0x1, R240 ;  /* 0x00000001fff07819 */ /* 0x000fc600000116f0 */
[----:B------:R-:W-:Y:S01]  /*4e80*/  FMUL R14, R14, 1.4426950216293334961 ;  /* 0x3fb8aa3b0e0e7820 */ /* 0x000fe20000400000 */
[----:B------:R-:W-:Y:S02]  /*4e90*/  LOP3.LUT R240, R82, R240, RZ, 0x3c, !PT ;  /* 0x000000f052f07212 */ /* 0x000fe400078e3cff */
[----:B------:R-:W1:Y:S01]  /*4ea0*/  LDS R82, [R81] ;  /* 0x0000000051527984 */ /* 0x000e620000000800 */
[----:B0-----:R0:W1:Y:S02]  /*4eb0*/  MUFU.EX2 R142, R14 ;  /* 0x0000000e008e7308 */ /* 0x0010640000000800 */
[----:B0-----:R-:W0:Y:S01]  /*4ec0*/  S2R R14, SR_TID.X ;  /* 0x00000000000e7919 */ /* 0x001e220000002100 */
[----:B------:R-:W5:Y:S01]  /*4ed0*/  S2R R241, SR_TID.X ;  /* 0x0000000000f17919 */ /* 0x000f620000002100 */
[----:B0-----:R-:W-:-:S04]  /*4ee0*/  LOP3.LUT R14, R14, 0x10, RZ, 0xc0, !PT ;  /* 0x000000100e0e7812 */ /* 0x001fc800078ec0ff */
[----:B------:R-:W-:Y:S01]  /*4ef0*/  LEA R14, R14, UR5, 0x3 ;  /* 0x000000050e0e7c11 */ /* 0x000fe2000f8e18ff */
[----:B-1----:R-:W-:Y:S02]  /*4f00*/  FFMA R6, R142, R6, R82 ;  /* 0x000000068e067223 */ /* 0x002fe40000000052 */
[----:B------:R-:W-:Y:S02]  /*4f10*/  LDS R82, [R81+0x100] ;  /* 0x0001000051527984 */ /* 0x000fe40000000800 */
[----:B------:R-:W-:Y:S02]  /*4f20*/  IMAD.IADD R240, R240, 0x1, R14 ;  /* 0x00000001f0f07824 */ /* 0x000fe400078e020e */
[----:B------:R-:W-:Y:S04]  /*4f30*/  LDS R14, [R81+0x200] ;  /* 0x00020000510e7984 */ /* 0x000fe80000000800 */
[----:B------:R-:W-:Y:S01]  /*4f40*/  LDS R81, [R81+0x300] ;  /* 0x0003000051517984 */ /* 0x000fe20000000800 */
[----:B------:R-:W-:Y:S01]  /*4f50*/  BAR.SYNC.DEFER_BLOCKING 0x0 ;  /* 0x0000000000007b1d */ /* 0x000fe20000010000 */
[----:B------:R-:W-:-:S02]  /*4f60*/  F2FP.F16.F32.PACK_AB R100, R101, R100 ;  /* 0x000000646564723e */ /* 0x000fc400000000ff */
[----:B------:R-:W-:-:S05]  /*4f70*/  F2FP.F16.F32.PACK_AB R102, R103, R102 ;  /* 0x000000666766723e */ /* 0x000fca00000000ff */
[----:B------:R-:W0:Y:S01]  /*4f80*/  S2UR UR8, SR_CgaCtaId ;  /* 0x00000000000879c3 */ /* 0x000e220000008800 */
[----:B------:R-:W-:Y:S02]  /*4f90*/  F2FP.F16.F32.PACK_AB R101, R105, R104 ;  /* 0x000000686965723e */ /* 0x000fe400000000ff */
[----:B------:R-:W-:Y:S02]  /*4fa0*/  F2FP.F16.F32.PACK_AB R103, R107, R106 ;  /* 0x0000006a6b67723e */ /* 0x000fe400000000ff */
[----:B------:R-:W-:Y:S02]  /*4fb0*/  F2FP.F16.F32.PACK_AB R104, R109, R108 ;  /* 0x0000006c6d68723e */ /* 0x000fe400000000ff */
[----:B------:R-:W-:Y:S02]  /*4fc0*/  F2FP.F16.F32.PACK_AB R106, R111, R110 ;  /* 0x0000006e6f6a723e */ /* 0x000fe400000000ff */
[----:B------:R-:W-:Y:S02]  /*4fd0*/  F2FP.F16.F32.PACK_AB R105, R114, R112 ;  /* 0x000000707269723e */ /* 0x000fe400000000ff */
[----:B------:R-:W-:Y:S01]  /*4fe0*/  F2FP.F16.F32.PACK_AB R107, R113, R115 ;  /* 0x00000073716b723e */ /* 0x000fe200000000ff */
[----:B----4-:R1:W-:Y:S04]  /*4ff0*/  STS.U16 [R3+UR5], R83 ;  /* 0x0000005303007988 */ /* 0x0103e80008000405 */
[----:B--2---:R2:W-:Y:S04]  /*5000*/  STS.U16 [R3+UR5+0x800], R132 ;  /* 0x0008008403007988 */ /* 0x0045e80008000405 */
[----:B------:R4:W-:Y:S04]  /*5010*/  STS.U16 [R3+UR5+0x1000], R140 ;  /* 0x0010008c03007988 */ /* 0x0009e80008000405 */
[----:B------:R-:W-:Y:S04]  /*5020*/  STS.U16 [R3+UR5+0x1800], R141 ;  /* 0x0018008d03007988 */ /* 0x000fe80008000405 */
[----:B---3--:R-:W-:Y:S04]  /*5030*/  STS.U16 [R3+UR5+0x2000], R190 ;  /* 0x002000be03007988 */ /* 0x008fe80008000405 */
[----:B-----5:R-:W-:Y:S04]  /*5040*/  STS.U16 [R3+UR5+0x2800], R191 ;  /* 0x002800bf03007988 */ /* 0x020fe80008000405 */
[----:B------:R-:W-:Y:S04]  /*5050*/  STS.U16 [R3+UR5+0x3000], R192 ;  /* 0x003000c003007988 */ /* 0x000fe80008000405 */
[----:B------:R-:W-:Y:S04]  /*5060*/  STS.U16 [R3+UR5+0x3800], R193 ;  /* 0x003800c103007988 */ /* 0x000fe80008000405 */
[----:B------:R-:W-:Y:S04]  /*5070*/  STS.U16 [R3+UR5+0x4000], R195 ;  /* 0x004000c303007988 */ /* 0x000fe80008000405 */
[----:B------:R-:W-:Y:S01]  /*5080*/  STS.U16 [R3+UR5+0x4800], R187 ;  /* 0x004800bb03007988 */ /* 0x000fe20008000405 */
[----:B-1----:R-:W-:-:S02]  /*5090*/  LOP3.LUT R83, R241, 0x7, RZ, 0xc0, !PT ;  /* 0x00000007f1537812 */ /* 0x002fc400078ec0ff */
[C---:B--2---:R-:W-:Y:S01]  /*50a0*/  LOP3.LUT R132, R241.reuse, 0xe0, RZ, 0xc0, !PT ;  /* 0x000000e0f1847812 */ /* 0x044fe200078ec0ff */
[----:B----4-:R-:W-:Y:S01]  /*50b0*/  IMAD.SHL.U32 R140, R241, 0x2, RZ ;  /* 0x00000002f18c7824 */ /* 0x010fe200078e00ff */
[----:B------:R-:W-:Y:S04]  /*50c0*/  STS.U16 [R3+UR5+0x5000], R206 ;  /* 0x005000ce03007988 */ /* 0x000fe80008000405 */
[----:B------:R-:W-:Y:S04]  /*50d0*/  STS.U16 [R3+UR5+0x6000], R210 ;  /* 0x006000d203007988 */ /* 0x000fe80008000405 */
[----:B------:R-:W-:Y:S04]  /*50e0*/  STS.U16 [R3+UR5+0x5800], R207 ;  /* 0x005800cf03007988 */ /* 0x000fe80008000405 */
[----:B------:R-:W-:Y:S04]  /*50f0*/  STS.U16 [R3+UR5+0x6800], R211 ;  /* 0x006800d303007988 */ /* 0x000fe80008000405 */
[----:B------:R-:W-:Y:S04]  /*5100*/  STS.U16 [R3+UR5+0x7800], R215 ;  /* 0x007800d703007988 */ /* 0x000fe80008000405 */
        /* <DEDUP_REMOVED lines=49> */
[----:B------:R-:W-:Y:S04]  /*5420*/  STSM.16.M88.4 [R240+0xa000], R100 ;  /* 0x00a00064f0007844 */ /* 0x000fe80000000200 */
[----:B------:R-:W-:Y:S01]  /*5430*/  STSM.16.M88.4 [R240+0xb000], R104 ;  /* 0x00b00068f0007844 */ /* 0x000fe20000000200 */
[C---:B------:R-:W-:Y:S01]  /*5440*/  IMAD R132, R83.reuse, 0x4, R132 ;  /* 0x0000000453847824 */ /* 0x040fe200078e0284 */
[----:B-1----:R-:W-:Y:S01]  /*5450*/  SHF.L.U32 R3, R83, 0x4, RZ ;  /* 0x0000000453037819 */ /* 0x002fe200000006ff */
[----:B------:R-:W-:Y:S01]  /*5460*/  IMAD.SHL.U32 R83, R241, 0x100, RZ ;  /* 0x00000100f1537824 */ /* 0x000fe200078e00ff */
[----:B------:R-:W-:-:S02]  /*5470*/  UMOV UR7, 0x400 ;  /* 0x0000040000077882 */ /* 0x000fc40000000000 */
[----:B0-----:R-:W-:Y:S02]  /*5480*/  ULEA UR7, UR8, UR7, 0x18 ;  /* 0x0000000708077291 */ /* 0x001fe4000f8ec03f */
[C---:B------:R-:W-:Y:S02]  /*5490*/  LOP3.LUT R83, R3.reuse, 0xf00, R83, 0xf8, !PT ;  /* 0x00000f0003537812 */ /* 0x040fe400078ef853 */
[----:B------:R-:W-:Y:S02]  /*54a0*/  LOP3.LUT R3, R3, 0x30, R140, 0x78, !PT ;  /* 0x0000003003037812 */ /* 0x000fe400078e788c */
[----:B------:R-:W-:Y:S01]  /*54b0*/  LOP3.LUT R83, R83, 0x10, R241, 0x78, !PT ;  /* 0x0000001053537812 */ /* 0x000fe200078e78f1 */
[----:B------:R-:W-:Y:S02]  /*54c0*/  BAR.SYNC.DEFER_BLOCKING 0x0 ;  /* 0x0000000000007b1d */ /* 0x000fe40000010000 */
[----:B------:R-:W-:Y:S02]  /*54d0*/  IMAD.U32 R132, R132, 0x40, R3 ;  /* 0x0000004084847824 */ /* 0x000fe400078e0003 */
[----:B--2---:R-:W-:-:S04]  /*54e0*/  FADD R0, -R16, R5 ;  /* 0x0000000510007221 */ /* 0x004fc80000000100 */
[----:B------:R-:W-:Y:S01]  /*54f0*/  FMUL R0, R0, 1.4426950216293334961 ;  /* 0x3fb8aa3b00007820 */ /* 0x000fe20000400000 */
[----:B------:R-:W-:Y:S04]  /*5500*/  LDSM.16.M88.4 R108, [R83+UR7+0xa000] ;  /* 0x00a00007536c783b */ /* 0x000fe80008000200 */
[----:B------:R-:W0:Y:S04]  /*5510*/  LDSM.16.M88.4 R104, [R132+UR7] ;  /* 0x000000078468783b */ /* 0x000e280008000200 */
[----:B------:R-:W1:Y:S01]  /*5520*/  LDSM.16.M88.4 R100, [R132+UR7+0x4000] ;  /* 0x004000078464783b */ /* 0x000e620008000200 */
[----:B------:R-:W2:Y:S03]  /*5530*/  MUFU.EX2 R0, R0 ;  /* 0x0000000000007308 */ /* 0x000ea60000000800 */
[----:B------:R-:W4:Y:S01]  /*5540*/  LDSM.16.M88.4 R112, [R83+UR7+0xb000] ;  /* 0x00b000075370783b */ /* 0x000f220008000200 */
[----:B------:R-:W-:Y:S01]  /*5550*/  FADD R4, -R17, R4 ;  /* 0x0000000411047221 */ /* 0x000fe20000000100 */
[----:B------:R-:W-:-:S03]  /*5560*/  FADD R3, -R80, R12 ;  /* 0x0000000c50037221 */ /* 0x000fc60000000100 */
[----:B------:R-:W-:Y:S01]  /*5570*/  FMUL R4, R4, 1.4426950216293334961 ;  /* 0x3fb8aa3b04047820 */ /* 0x000fe20000400000 */
[----:B------:R-:W-:Y:S01]  /*5580*/  FMUL R3, R3, 1.4426950216293334961 ;  /* 0x3fb8aa3b03037820 */ /* 0x000fe20000400000 */
[C---:B------:R-:W-:Y:S01]  /*5590*/  FMUL R92, R142.reuse, R92 ;  /* 0x0000005c8e5c7220 */ /* 0x040fe20000400000 */
[----:B------:R-:W-:Y:S01]  /*55a0*/  FMUL R93, R142, R93 ;  /* 0x0000005d8e5d7220 */ /* 0x000fe20000400000 */
[----:B------:R-:W-:Y:S02]  /*55b0*/  LOP3.LUT R5, R83, 0x20, RZ, 0x3c, !PT ;  /* 0x0000002053057812 */ /* 0x000fe400078e3cff */
[----:B------:R-:W5:Y:S01]  /*55c0*/  MUFU.EX2 R4, R4 ;  /* 0x0000000400047308 */ /* 0x000f620000000800 */
[C---:B--2---:R-:W-:Y:S01]  /*55d0*/  FMUL R94, R0.reuse, R94 ;  /* 0x0000005e005e7220 */ /* 0x044fe20000400000 */
[----:B------:R-:W-:Y:S01]  /*55e0*/  FMUL R95, R0, R95 ;  /* 0x0000005f005f7220 */ /* 0x000fe20000400000 */
[C---:B---3--:R-:W-:Y:S01]  /*55f0*/  FMUL R120, R142.reuse, R84 ;  /* 0x000000548e787220 */ /* 0x048fe20000400000 */
[----:B------:R-:W-:Y:S01]  /*5600*/  FMUL R121, R142, R85 ;  /* 0x000000558e797220 */ /* 0x000fe20000400000 */
[----:B------:R-:W-:-:S03]  /*5610*/  FMUL R122, R0, R86 ;  /* 0x00000056007a7220 */ /* 0x000fc60000400000 */
[----:B------:R-:W2:Y:S01]  /*5620*/  MUFU.EX2 R3, R3 ;  /* 0x0000000300037308 */ /* 0x000ea20000000800 */
[----:B------:R-:W-:Y:S01]  /*5630*/  FMUL R123, R0, R87 ;  /* 0x00000057007b7220 */ /* 0x000fe20000400000 */
[----:B------:R-:W-:Y:S01]  /*5640*/  LDSM.16.M88.4 R116, [R5+UR7+0xb000] ;  /* 0x00b000070574783b */ /* 0x000fe20008000200 */
[C---:B0-----:R-:W-:Y:S03]  /*5650*/  HMMA.16816.F32 R84, R108.reuse, R104, R92 ;  /* 0x000000686c54723c */ /* 0x041fe6000000185c */
[----:B------:R-:W0:Y:S01]  /*5660*/  LDSM.16.M88.4 R92, [R5+UR7+0xa000] ;  /* 0x00a00007055c783b */ /* 0x000e220008000200 */
[C---:B-----5:R-:W-:Y:S01]  /*5670*/  FMUL R96, R4.reuse, R96 ;  /* 0x0000006004607220 */ /* 0x060fe20000400000 */
[C---:B------:R-:W-:Y:S01]  /*5680*/  FMUL R97, R4.reuse, R97 ;  /* 0x0000006104617220 */ /* 0x040fe20000400000 */
[C---:B--2---:R-:W-:Y:S01]  /*5690*/  FMUL R98, R3.reuse, R98 ;  /* 0x0000006203627220 */ /* 0x044fe20000400000 */
[C---:B------:R-:W-:Y:S01]  /*56a0*/  FMUL R99, R3.reuse, R99 ;  /* 0x0000006303637220 */ /* 0x040fe20000400000 */
[----:B-1----:R-:W-:Y:S07]  /*56b0*/  HMMA.16816.F32 R108, R108, R100, R120 ;  /* 0x000000646c6c723c */ /* 0x002fee0000001878 */
[C---:B------:R-:W-:Y:S01]  /*56c0*/  FMUL R120, R4.reuse, R88 ;  /* 0x0000005804787220 */ /* 0x040fe20000400000 */
[----:B------:R-:W-:Y:S01]  /*56d0*/  FMUL R121, R4, R89 ;  /* 0x0000005904797220 */ /* 0x000fe20000400000 */
[C---:B------:R-:W-:Y:S01]  /*56e0*/  FMUL R122, R3.reuse, R90 ;  /* 0x0000005a037a7220 */ /* 0x040fe20000400000 */
[----:B------:R-:W-:-:S02]  /*56f0*/  FMUL R123, R3, R91 ;  /* 0x0000005b037b7220 */ /* 0x000fc40000400000 */
[----:B----4-:R-:W-:Y:S01]  /*5700*/  HMMA.16816.F32 R88, R112, R104, R96 ;  /* 0x000000687058723c */ /* 0x010fe20000001860 */
[----:B------:R-:W-:Y:S02]  /*5710*/  LOP3.LUT R12, R83, 0x40, RZ, 0x3c, !PT ;  /* 0x00000040530c7812 */ /* 0x000fe400078e3cff */
[----:B------:R-:W-:-:S03]  /*5720*/  LOP3.LUT R13, R132, 0x40, RZ, 0x3c, !PT ;  /* 0x00000040840d7812 */ /* 0x000fc600078e3cff */
[----:B------:R-:W-:Y:S01]  /*5730*/  HMMA.16816.F32 R112, R112, R100, R120 ;  /* 0x000000647070723c */ /* 0x000fe20000001878 */
[----:B------:R-:W-:Y:S04]  /*5740*/  LDSM.16.M88.4 R96, [R12+UR7+0xa000] ;  /* 0x00a000070c60783b */ /* 0x000fe80008000200 */
[----:B------:R-:W1:Y:S04]  /*5750*/  LDSM.16.M88.4 R120, [R13+UR7] ;  /* 0x000000070d78783b */ /* 0x000e680008000200 */
[----:B------:R-:W2:Y:S04]  /*5760*/  LDSM.16.M88.4 R124, [R13+UR7+0x4000] ;  /* 0x004000070d7c783b */ /* 0x000ea80008000200 */
[----:B------:R-:W3:Y:S01]  /*5770*/  LDSM.16.M88.4 R128, [R12+UR7+0xb000] ;  /* 0x00b000070c80783b */ /* 0x000ee20008000200 */
[----:B------:R-:W-:Y:S01]  /*5780*/  LOP3.LUT R15, R83, 0x60, RZ, 0x3c, !PT ;  /* 0x00000060530f7812 */ /* 0x000fe200078e3cff */
[C---:B0-----:R-:W-:Y:S06]  /*5790*/  HMMA.16816.F32 R84, R92.reuse, R106, R84 ;  /* 0x0000006a5c54723c */ /* 0x041fec0000001854 */
[----:B------:R-:W-:Y:S01]  /*57a0*/  HMMA.16816.F32 R108, R92, R102, R108 ;  /* 0x000000665c6c723c */ /* 0x000fe2000000186c */
[----:B------:R-:W0:Y:S05]  /*57b0*/  LDSM.16.M88.4 R92, [R15+UR7+0xa000] ;  /* 0x00a000070f5c783b */ /* 0x000e2a0008000200 */
[C---:B------:R-:W-:Y:S01]  /*57c0*/  HMMA.16816.F32 R88, R116.reuse, R106, R88 ;  /* 0x0000006a7458723c */ /* 0x040fe20000001858 */
[----:B------:R-:W-:Y:S05]  /*57d0*/  LDSM.16.M88.4 R104, [R83+UR7+0xa080] ;  /* 0x00a080075368783b */ /* 0x000fea0008000200 */
[----:B------:R-:W-:Y:S01]  /*57e0*/  HMMA.16816.F32 R112, R116, R102, R112 ;  /* 0x000000667470723c */ /* 0x000fe20000001870 */
[----:B------:R-:W4:Y:S04]  /*57f0*/  LDSM.16.M88.4 R100, [R15+UR7+0xb000] ;  /* 0x00b000070f64783b */ /* 0x000f280008000200 */
[----:B------:R-:W-:Y:S01]  /*5800*/  LDSM.16.M88.4 R116, [R83+UR7+0xb080] ;  /* 0x00b080075374783b */ /* 0x000fe20008000200 */
[C---:B-1----:R-:W-:Y:S06]  /*5810*/  HMMA.16816.F32 R84, R96.reuse, R120, R84 ;  /* 0x000000786054723c */ /* 0x042fec0000001854 */
[----:B--2---:R-:W-:Y:S01]  /*5820*/  HMMA.16816.F32 R108, R96, R124, R108 ;  /* 0x0000007c606c723c */ /* 0x004fe2000000186c */
[----:B------:R-:W1:Y:S05]  /*5830*/  LDSM.16.M88.4 R96, [R132+UR7+0x80] ;  /* 0x000080078460783b */ /* 0x000e6a0008000200 */
[C---:B---3--:R-:W-:Y:S06]  /*5840*/  HMMA.16816.F32 R88, R128.reuse, R120, R88 ;  /* 0x000000788058723c */ /* 0x048fec0000001858 */
[----:B------:R-:W-:Y:S01]  /*5850*/  HMMA.16816.F32 R112, R128, R124, R112 ;  /* 0x0000007c8070723c */ /* 0x000fe20000001870 */
[----:B------:R-:W2:Y:S05]  /*5860*/  LDSM.16.M88.4 R128, [R132+UR7+0x4080] ;  /* 0x004080078480783b */ /* 0x000eaa0008000200 */
[C---:B0-----:R-:W-:Y:S06]  /*5870*/  HMMA.16816.F32 R84, R92.reuse, R122, R84 ;  /* 0x0000007a5c54723c */ /* 0x041fec0000001854 */
[----:B------:R-:W-:Y:S01]  /*5880*/  HMMA.16816.F32 R108, R92, R126, R108 ;  /* 0x0000007e5c6c723c */ /* 0x000fe2000000186c */
[----:B------:R-:W-:Y:S05]  /*5890*/  LDSM.16.M88.4 R92, [R5+UR7+0xb080] ;  /* 0x00b08007055c783b */ /* 0x000fea0008000200 */
[C---:B----4-:R-:W-:Y:S01]  /*58a0*/  HMMA.16816.F32 R88, R100.reuse, R122, R88 ;  /* 0x0000007a6458723c */ /* 0x050fe20000001858 */
[----:B------:R-:W-:Y:S05]  /*58b0*/  LDSM.16.M88.4 R120, [R12+UR7+0xa080] ;  /* 0x00a080070c78783b */ /* 0x000fea0008000200 */
[----:B------:R-:W-:Y:S01]  /*58c0*/  HMMA.16816.F32 R112, R100, R126, R112 ;  /* 0x0000007e6470723c */ /* 0x000fe20000001870 */
[----:B------:R0:W3:Y:S04]  /*58d0*/  LDSM.16.M88.4 R100, [R5+UR7+0xa080] ;  /* 0x00a080070564783b */ /* 0x0000e80008000200 */
[----:B------:R4:W-:Y:S01]  /*58e0*/  LDSM.16.M88.4 R124, [R12+UR7+0xb080] ;  /* 0x00b080070c7c783b */ /* 0x0009e20008000200 */
[C---:B-1----:R-:W-:Y:S01]  /*58f0*/  HMMA.16816.F32 R84, R104.reuse, R96, R84 ;  /* 0x000000606854723c */ /* 0x042fe20000001854 */
[----:B0-----:R-:W0:Y:S05]  /*5900*/  LDC R5, c[0x0][0x280] ;  /* 0x0000a000ff057b82 */ /* 0x001e2a0000000800 */
[----:B--2---:R-:W-:Y:S03]  /*5910*/  HMMA.16816.F32 R108, R104, R128, R108 ;  /* 0x00000080686c723c */ /* 0x004fe6000000186c */
[----:B----4-:R-:W1:Y:S03]  /*5920*/  LDC R12, c[0x0][0x254] ;  /* 0x00009500ff0c7b82 */ /* 0x010e660000000800 */
[C---:B------:R-:W-:Y:S01]  /*5930*/  HMMA.16816.F32 R104, R116.reuse, R96, R88 ;  /* 0x000000607468723c */ /* 0x040fe20000001858 */
[----:B------:R-:W-:Y:S05]  /*5940*/  LDSM.16.M88.4 R88, [R13+UR7+0x4080] ;  /* 0x004080070d58783b */ /* 0x000fea0008000200 */
[----:B------:R-:W-:Y:S01]  /*5950*/  HMMA.16816.F32 R116, R116, R128, R112 ;  /* 0x000000807474723c */ /* 0x000fe20000001870 */
[----:B------:R2:W4:Y:S01]  /*5960*/  LDSM.16.M88.4 R112, [R13+UR7+0x80] ;  /* 0x000080070d70783b */ /* 0x0005220008000200 */
[----:B------:R-:W-:Y:S01]  /*5970*/  UIADD3 UR4, UR4, 0x80, URZ ;  /* 0x0000008004047890 */ /* 0x000fe2000fffe03f */
[----:B--2---:R-:W2:Y:S03]  /*5980*/  LDC R13, c[0x0][0x264] ;  /* 0x00009900ff0d7b82 */ /* 0x004ea60000000800 */
[C---:B---3--:R-:W-:Y:S06]  /*5990*/  HMMA.16816.F32 R84, R100.reuse, R98, R84 ;  /* 0x000000626454723c */ /* 0x048fec0000001854 */
[----:B------:R-:W-:Y:S01]  /*59a0*/  HMMA.16816.F32 R108, R100, R130, R108 ;  /* 0x00000082646c723c */ /* 0x000fe2000000186c */
[----:B------:R-:W-:Y:S05]  /*59b0*/  LDSM.16.M88.4 R100, [R15+UR7+0xb080] ;  /* 0x00b080070f64783b */ /* 0x000fea0008000200 */
[C---:B------:R-:W-:Y:S01]  /*59c0*/  HMMA.16816.F32 R104, R92.reuse, R98, R104 ;  /* 0x000000625c68723c */ /* 0x040fe20000001868 */
[----:B------:R-:W3:Y:S05]  /*59d0*/  LDSM.16.M88.4 R96, [R15+UR7+0xa080] ;  /* 0x00a080070f60783b */ /* 0x000eea0008000200 */
[----:B------:R-:W-:Y:S06]  /*59e0*/  HMMA.16816.F32 R116, R92, R130, R116 ;  /* 0x000000825c74723c */ /* 0x000fec0000001874 */
[C---:B----4-:R-:W-:Y:S06]  /*59f0*/  HMMA.16816.F32 R84, R120.reuse, R112, R84 ;  /* 0x000000707854723c */ /* 0x050fec0000001854 */
[----:B------:R-:W-:Y:S06]  /*5a00*/  HMMA.16816.F32 R108, R120, R88, R108 ;  /* 0x00000058786c723c */ /* 0x000fec000000186c */
[C---:B------:R-:W-:Y:S06]  /*5a10*/  HMMA.16816.F32 R104, R124.reuse, R112, R104 ;  /* 0x000000707c68723c */ /* 0x040fec0000001868 */
[----:B------:R-:W-:Y:S01]  /*5a20*/  HMMA.16816.F32 R116, R124, R88, R116 ;  /* 0x000000587c74723c */ /* 0x000fe20000001874 */
[----:B0-----:R-:W-:Y:S01]  /*5a30*/  ISETP.LE.AND P2, PT, R5, UR4, PT ;  /* 0x0000000405007c0c */ /* 0x001fe2000bf43270 */
[----:B------:R-:W-:-:S04]  /*5a40*/  FFMA R8, R4, R8, R14 ;  /* 0x0000000804087223 */ /* 0x000fc8000000000e */
[----:B---3--:R-:W-:Y:S01]  /*5a50*/  HMMA.16816.F32 R92, R96, R114, R84 ;  /* 0x00000072605c723c */ /* 0x008fe20000001854 */
[----:B-1----:R-:W-:Y:S02]  /*5a60*/  IMAD R9, R12, 0x80, R9 ;  /* 0x000000800c097824 */ /* 0x002fe400078e0209 */
[----:B------:R-:W-:-:S03]  /*5a70*/  FFMA R7, R0, R7, R82 ;  /* 0x0000000700077223 */ /* 0x000fc60000000052 */
[----:B------:R-:W-:Y:S01]  /*5a80*/  HMMA.16816.F32 R84, R96, R90, R108 ;  /* 0x0000005a6054723c */ /* 0x000fe2000000186c */
[----:B------:R-:W-:Y:S01]  /*5a90*/  FFMA R11, R3, R11, R81 ;  /* 0x0000000b030b7223 */ /* 0x000fe20000000051 */
[----:B--2---:R-:W-:Y:S01]  /*5aa0*/  LEA R10, R13, R10, 0x7 ;  /* 0x0000000a0d0a7211 */ /* 0x004fe200078e38ff */
[----:B------:R-:W-:-:S03]  /*5ab0*/  IMAD.MOV.U32 R14, RZ, RZ, R2 ;  /* 0x000000ffff0e7224 */ /* 0x000fc600078e0002 */
[----:B------:R-:W-:Y:S01]  /*5ac0*/  HMMA.16816.F32 R96, R100, R114, R104 ;  /* 0x000000726460723c */ /* 0x000fe20000001868 */
[----:B------:R-:W-:Y:S01]  /*5ad0*/  IMAD.MOV.U32 R5, RZ, RZ, R16 ;  /* 0x000000ffff057224 */ /* 0x000fe200078e0010 */
[----:B------:R-:W-:Y:S01]  /*5ae0*/  MOV R4, R17 ;  /* 0x0000001100047202 */ /* 0x000fe20000000f00 */
[----:B------:R-:W-:-:S03]  /*5af0*/  IMAD.MOV.U32 R12, RZ, RZ, R80 ;  /* 0x000000ffff0c7224 */ /* 0x000fc600078e0050 */
[----:B------:R-:W-:Y:S01]  /*5b00*/  HMMA.16816.F32 R88, R100, R90, R116 ;  /* 0x0000005a6458723c */ /* 0x000fe20000001874 */
[----:B------:R-:W-:-:S08]  /*5b10*/  NOP ;  /* 0x0000000000007918 */ /* 0x000fd00000000000 */
[----:B------:R-:W-:-:S15]  /*5b20*/  @!P2 BRA `(.L_x_1) ;  /* 0xffffffc800e4a947 */ /* 0x000fde000383ffff */
.L_x_0:
[----:B------:R-:W0:Y:S01]  /*5b30*/  S2R R41, SR_TID.X ;  /* 0x0000000000297919 */ /* 0x000e220000002100 */
[----:B--2---:R-:W-:Y:S01]  /*5b40*/  IMAD.MOV.U32 R24, RZ, RZ, R6 ;  /* 0x000000ffff187224 */ /* 0x004fe200078e0006 */
[----:B------:R-:W-:Y:S01]  /*5b50*/  MOV R26, R7 ;  /* 0x00000007001a7202 */ /* 0x000fe20000000f00 */
[----:B------:R-:W-:Y:S01]  /*5b60*/  IMAD.MOV.U32 R18, RZ, RZ, R11 ;  /* 0x000000ffff127224 */ /* 0x000fe200078e000b */
[----:B------:R-:W1:Y:S01]  /*5b70*/  S2UR UR5, SR_CgaCtaId ;  /* 0x00000000000579c3 */ /* 0x000e620000008800 */
[----:B------:R-:W-:Y:S01]  /*5b80*/  IMAD.MOV.U32 R15, RZ, RZ, R8 ;  /* 0x000000ffff0f7224 */ /* 0x000fe200078e0008 */
[----:B------:R-:W-:Y:S01]  /*5b90*/  FSETP.GEU.AND P1, PT, R24, 1.175494350822287508e-38, PT ;  /* 0x008000001800780b */ /* 0x000fe20003f2e000 */
[C---:B------:R-:W-:Y:S01]  /*5ba0*/  FMUL R7, R18.reuse, 8388608 ;  /* 0x4b00000012077820 */ /* 0x040fe20000400000 */
[----:B------:R-:W-:-:S04]  /*5bb0*/  FSETP.GT.AND P5, PT, |R18|, 8.50705917302346158658e+37, PT ;  /* 0x7e8000001200780b */ /* 0x000fc80003fa4200 */
[----:B------:R-:W-:Y:S01]  /*5bc0*/  BAR.SYNC.DEFER_BLOCKING 0x0 ;  /* 0x0000000000007b1d */ /* 0x000fe20000010000 */
[C---:B------:R-:W-:Y:S02]  /*5bd0*/  FSETP.GEU.AND P6, PT, |R18|.reuse, 1.175494350822287508e-38, PT ;  /* 0x008000001200780b */ /* 0x040fe40003fce200 */
[----:B------:R-:W-:Y:S02]  /*5be0*/  FSETP.GEU.AND P4, PT, R18, 1.175494350822287508e-38, PT ;  /* 0x008000001200780b */ /* 0x000fe40003f8e000 */
[----:B------:R-:W-:Y:S01]  /*5bf0*/  FSETP.GEU.AND P3, PT, R15, 1.175494350822287508e-38, PT ;  /* 0x008000000f00780b */ /* 0x000fe20003f6e000 */
[----:B------:R-:W-:Y:S01]  /*5c00*/  UMOV UR4, 0x400 ;  /* 0x0000040000047882 */ /* 0x000fe20000000000 */
[----:B------:R-:W-:Y:S01]  /*5c10*/  FSETP.GEU.AND P2, PT, R26, 1.175494350822287508e-38, PT ;  /* 0x008000001a00780b */ /* 0x000fe20003f4e000 */
[----:B------:R-:W2:Y:S01]  /*5c20*/  LDC R42, c[0x0][0x278] ;  /* 0x00009e00ff2a7b82 */ /* 0x000ea20000000800 */
[----:B------:R-:W-:Y:S02]  /*5c30*/  FSEL R63, R7, R18, !P4 ;  /* 0x00000012073f7208 */ /* 0x000fe40006000000 */
[----:B------:R-:W-:Y:S01]  /*5c40*/  FSEL R7, RZ, -23, P3 ;  /* 0xc1b80000ff077808 */ /* 0x000fe20001800000 */
[----:B------:R-:W-:Y:S01]  /*5c50*/  @P5 FMUL R18, R18, 0.25 ;  /* 0x3e80000012125820 */ /* 0x000fe20000400000 */
[----:B------:R-:W-:Y:S01]  /*5c60*/  @P5 FMUL R91, R91, 0.25 ;  /* 0x3e8000005b5b5820 */ /* 0x000fe20000400000 */
[----:B------:R-:W-:Y:S01]  /*5c70*/  @P5 FMUL R90, R90, 0.25 ;  /* 0x3e8000005a5a5820 */ /* 0x000fe20000400000 */
[----:B------:R-:W-:Y:S01]  /*5c80*/  @P5 FMUL R99, R99, 0.25 ;  /* 0x3e80000063635820 */ /* 0x000fe20000400000 */
[----:B------:R-:W-:Y:S01]  /*5c90*/  @P5 FMUL R98, R98, 0.25 ;  /* 0x3e80000062625820 */ /* 0x000fe20000400000 */
[----:B------:R-:W-:Y:S01]  /*5ca0*/  FSETP.GT.AND P5, PT, |R26|, 8.50705917302346158658e+37, PT ;  /* 0x7e8000001a00780b */ /* 0x000fe20003fa4200 */
[----:B------:R-:W-:Y:S01]  /*5cb0*/  @!P6 FMUL R18, R18, 16777216 ;  /* 0x4b8000001212e820 */ /* 0x000fe20000400000 */
[----:B------:R-:W-:Y:S01]  /*5cc0*/  FSEL R11, RZ, -23, P4 ;  /* 0xc1b80000ff0b7808 */ /* 0x000fe20002000000 */
[----:B------:R-:W-:Y:S01]  /*5cd0*/  @!P6 FMUL R91, R91, 16777216 ;  /* 0x4b8000005b5be820 */ /* 0x000fe20000400000 */
[----:B------:R-:W-:Y:S01]  /*5ce0*/  FSETP.GEU.AND P4, PT, |R15|, 1.175494350822287508e-38, PT ;  /* 0x008000000f00780b */ /* 0x000fe20003f8e200 */
[----:B------:R-:W-:Y:S01]  /*5cf0*/  @!P6 FMUL R90, R90, 16777216 ;  /* 0x4b8000005a5ae820 */ /* 0x000fe20000400000 */
[C---:B0-----:R-:W-:Y:S01]  /*5d00*/  IMAD.SHL.U32 R3, R41.reuse, 0x20, RZ ;  /* 0x0000002029037824 */ /* 0x041fe200078e00ff */
[C---:B------:R-:W-:Y:S01]  /*5d10*/  LOP3.LUT R32, R41.reuse, 0xe0, RZ, 0xc0, !PT ;  /* 0x000000e029207812 */ /* 0x040fe200078ec0ff */
[C---:B------:R-:W-:Y:S01]  /*5d20*/  IMAD.SHL.U32 R4, R41.reuse, 0x4, RZ ;  /* 0x0000000429047824 */ /* 0x040fe200078e00ff */
[----:B------:R-:W-:Y:S01]  /*5d30*/  LOP3.LUT R9, R41, 0xc0, RZ, 0xc0, !PT ;  /* 0x000000c029097812 */ /* 0x000fe200078ec0ff */
[----:B------:R-:W-:Y:S01]  /*5d40*/  @!P6 FMUL R99, R99, 16777216 ;  /* 0x4b8000006363e820 */ /* 0x000fe20000400000 */
[----:B------:R-:W-:Y:S01]  /*5d50*/  LOP3.LUT R3, R3, 0x60, RZ, 0xc0, !PT ;  /* 0x0000006003037812 */ /* 0x000fe200078ec0ff */
[----:B------:R-:W-:Y:S01]  /*5d60*/  @!P6 FMUL R98, R98, 16777216 ;  /* 0x4b8000006262e820 */ /* 0x000fe20000400000 */
[----:B------:R-:W-:Y:S01]  /*5d70*/  LOP3.LUT R0, R41, 0x18, RZ, 0xc0, !PT ;  /* 0x0000001829007812 */ /* 0x000fe200078ec0ff */
[----:B------:R-:W0:Y:S01]  /*5d80*/  MUFU.RCP R13, R18 ;  /* 0x00000012000d7308 */ /* 0x000e220000001000 */
[----:B------:R-:W-:Y:S01]  /*5d90*/  LOP3.LUT R5, R4, 0xfc, RZ, 0xc0, !PT ;  /* 0x000000fc04057812 */ /* 0x000fe200078ec0ff */
[----:B------:R-:W-:-:S02]  /*5da0*/  IMAD R32, R32, 0x8, R3 ;  /* 0x0000000820207824 */ /* 0x000fc400078e0203 */
[----:B------:R-:W-:Y:S01]  /*5db0*/  FMUL R3, R24, 8388608 ;  /* 0x4b00000018037820 */ /* 0x000fe20000400000 */
[----:B------:R-:W-:Y:S01]  /*5dc0*/  SHF.R.U32.HI R4, RZ, 0x1, R9 ;  /* 0x00000001ff047819 */ /* 0x000fe20000011609 */
[----:B------:R-:W-:Y:S01]  /*5dd0*/  @P5 FMUL R86, R86, 0.25 ;  /* 0x3e80000056565820 */ /* 0x000fe20000400000 */
[----:B------:R-:W-:Y:S01]  /*5de0*/  LEA R5, R0, R5, 0x8 ;  /* 0x0000000500057211 */ /* 0x000fe200078e40ff */
[----:B------:R-:W-:Y:S01]  /*5df0*/  @P5 FMUL R94, R94, 0.25 ;  /* 0x3e8000005e5e5820 */ /* 0x000fe20000400000 */
[----:B------:R-:W-:Y:S01]  /*5e00*/  FSEL R31, R3, R24, !P1 ;  /* 0x00000018031f7208 */ /* 0x000fe20004800000 */
[----:B------:R-:W-:Y:S01]  /*5e10*/  @P5 FMUL R87, R87, 0.25 ;  /* 0x3e80000057575820 */ /* 0x000fe20000400000 */
[----:B------:R-:W-:Y:S01]  /*5e20*/  LOP3.LUT R34, R5, R4, RZ, 0x3c, !PT ;  /* 0x0000000405227212 */ /* 0x000fe200078e3cff */
[C---:B------:R-:W-:Y:S01]  /*5e30*/  FMUL R5, R26.reuse, 8388608 ;  /* 0x4b0000001a057820 */ /* 0x040fe20000400000 */
[----:B------:R-:W-:Y:S01]  /*5e40*/  LOP3.LUT R10, R41, 0xff, RZ, 0xc0, !PT ;  /* 0x000000ff290a7812 */ /* 0x000fe200078ec0ff */
[----:B------:R-:W-:Y:S01]  /*5e50*/  VIADD R3, R31, 0xc0cafb0d ;  /* 0xc0cafb0d1f037836 */ /* 0x000fe20000000000 */
[C---:B------:R-:W-:Y:S01]  /*5e60*/  FSETP.GEU.AND P6, PT, |R26|.reuse, 1.175494350822287508e-38, PT ;  /* 0x008000001a00780b */ /* 0x040fe20003fce200 */
[----:B------:R-:W-:Y:S01]  /*5e70*/  @P5 FMUL R95, R95, 0.25 ;  /* 0x3e8000005f5f5820 */ /* 0x000fe20000400000 */
[----:B------:R-:W-:Y:S01]  /*5e80*/  FSEL R33, R5, R26, !P2 ;  /* 0x0000001a05217208 */ /* 0x000fe20005000000 */
[----:B------:R-:W-:Y:S01]  /*5e90*/  @P5 FMUL R26, R26, 0.25 ;  /* 0x3e8000001a1a5820 */ /* 0x000fe20000400000 */
[----:B------:R-:W-:Y:S01]  /*5ea0*/  LOP3.LUT R4, R3, 0xff800000, RZ, 0xc0, !PT ;  /* 0xff80000003047812 */ /* 0x000fe200078ec0ff */
[C---:B0-----:R-:W-:Y:S01]  /*5eb0*/  FMUL R18, R13.reuse, R99 ;  /* 0x000000630d127220 */ /* 0x041fe20000400000 */
[----:B------:R-:W-:Y:S01]  /*5ec0*/  FSEL R3, RZ, -23, P1 ;  /* 0xc1b80000ff037808 */ /* 0x000fe20000800000 */
[----:B------:R-:W-:Y:S01]  /*5ed0*/  FMUL R20, R13, R98 ;  /* 0x000000620d147220 */ /* 0x000fe20000400000 */
[----:B------:R-:W-:Y:S01]  /*5ee0*/  I2FP.F32.S32 R6, R4 ;  /* 0x0000000400067245 */ /* 0x000fe20000201400 */
[----:B-1----:R-:W-:Y:S01]  /*5ef0*/  ULEA UR7, UR5, UR4, 0x18 ;  /* 0x0000000405077291 */ /* 0x002fe2000f8ec03f */
[----:B------:R-:W-:Y:S01]  /*5f00*/  FSETP.GT.AND P1, PT, |R15|, 8.50705917302346158658e+37, PT ;  /* 0x7e8000000f00780b */ /* 0x000fe20003f24200 */
[----:B------:R-:W-:Y:S01]  /*5f10*/  IMAD.IADD R4, R31, 0x1, -R4 ;  /* 0x000000011f047824 */ /* 0x000fe200078e0a04 */
[----:B------:R-:W-:Y:S01]  /*5f20*/  FSEL R5, RZ, -23, P2 ;  /* 0xc1b80000ff057808 */ /* 0x000fe20001000000 */
[----:B------:R-:W-:Y:S01]  /*5f30*/  FFMA.FTZ R3, R6, 1.1920928955078125e-07, R3 ;  /* 0x3400000006037823 */ /* 0x000fe20000010003 */
[----:B------:R-:W-:Y:S01]  /*5f40*/  FMUL R6, R15, 8388608 ;  /* 0x4b0000000f067820 */ /* 0x000fe20000400000 */
[----:B------:R-:W-:Y:S01]  /*5f50*/  FSETP.GEU.AND P2, PT, |R24|, 1.175494350822287508e-38, PT ;  /* 0x008000001800780b */ /* 0x000fe20003f4e200 */
[----:B------:R-:W-:Y:S01]  /*5f60*/  @!P6 FMUL R26, R26, 16777216 ;  /* 0x4b8000001a1ae820 */ /* 0x000fe20000400000 */
[----:B------:R-:W-:Y:S01]  /*5f70*/  ISETP.GE.U32.AND P0, PT, R10, 0x20, PT ;  /* 0x000000200a00780c */ /* 0x000fe20003f06070 */
[----:B------:R-:W-:Y:S01]  /*5f80*/  VIADD R10, R63, 0xc0cafb0d ;  /* 0xc0cafb0d3f0a7836 */ /* 0x000fe20000000000 */
[----:B------:R-:W-:Y:S01]  /*5f90*/  FSEL R36, R6, R15, !P3 ;  /* 0x0000000f06247208 */ /* 0x000fe20005800000 */
[----:B------:R-:W-:Y:S01]  /*5fa0*/  VIADD R6, R33, 0xc0cafb0d ;  /* 0xc0cafb0d21067836 */ /* 0x000fe20000000000 */
[----:B------:R-:W-:Y:S01]  /*5fb0*/  FSETP.GT.AND P3, PT, |R24|, 8.50705917302346158658e+37, PT ;  /* 0x7e8000001800780b */ /* 0x000fe20003f64200 */
[----:B------:R-:W-:Y:S01]  /*5fc0*/  MUFU.RCP R19, R26 ;  /* 0x0000001a00137308 */ /* 0x000fe20000001000 */
[----:B------:R-:W-:Y:S01]  /*5fd0*/  LOP3.LUT R12, R10, 0xff800000, RZ, 0xc0, !PT ;  /* 0xff8000000a0c7812 */ /* 0x000fe200078ec0ff */
[----:B------:R-:W-:Y:S01]  /*5fe0*/  @P1 FMUL R15, R15, 0.25 ;  /* 0x3e8000000f0f1820 */ /* 0x000fe20000400000 */
[----:B------:R-:W-:Y:S01]  /*5ff0*/  IADD3 R8, R36, -0x3f3504f3, RZ ;  /* 0xc0cafb0d24087810 */ /* 0x000fe20007ffe0ff */
[----:B------:R-:W-:Y:S01]  /*6000*/  @P1 FMUL R89, R89, 0.25 ;  /* 0x3e80000059591820 */ /* 0x000fe20000400000 */
[----:B------:R-:W-:Y:S01]  /*6010*/  I2FP.F32.S32 R14, R12 ;  /* 0x0000000c000e7245 */ /* 0x000fe20000201400 */
[----:B------:R-:W-:Y:S01]  /*6020*/  @!P4 FMUL R15, R15, 16777216 ;  /* 0x4b8000000f0fc820 */ /* 0x000fe20000400000 */
[----:B------:R-:W-:Y:S01]  /*6030*/  LOP3.LUT R6, R6, 0xff800000, RZ, 0xc0, !PT ;  /* 0xff80000006067812 */ /* 0x000fe200078ec0ff */
[----:B------:R-:W-:Y:S01]  /*6040*/  @P1 FMUL R97, R97, 0.25 ;  /* 0x3e80000061611820 */ /* 0x000fe20000400000 */
[----:B------:R-:W-:Y:S01]  /*6050*/  LOP3.LUT R9, R8, 0xff800000, RZ, 0xc0, !PT ;  /* 0xff80000008097812 */ /* 0x000fe200078ec0ff */
[----:B------:R-:W-:Y:S01]  /*6060*/  FFMA.FTZ R11, R14, 1.1920928955078125e-07, R11 ;  /* 0x340000000e0b7823 */ /* 0x000fe2000001000b */
[----:B------:R-:W-:Y:S01]  /*6070*/  I2FP.F32.S32 R8, R6 ;  /* 0x0000000600087245 */ /* 0x000fe20000201400 */
[----:B------:R-:W-:Y:S01]  /*6080*/  @P3 FMUL R24, R24, 0.25 ;  /* 0x3e80000018183820 */ /* 0x000fe20000400000 */
[----:B------:R-:W0:Y:S01]  /*6090*/  MUFU.RCP R14, R15 ;  /* 0x0000000f000e7308 */ /* 0x000e220000001000 */
[----:B------:R-:W-:Y:S01]  /*60a0*/  @P3 FMUL R85, R85, 0.25 ;  /* 0x3e80000055553820 */ /* 0x000fe20000400000 */
[----:B------:R-:W-:Y:S01]  /*60b0*/  @P3 FMUL R84, R84, 0.25 ;  /* 0x3e80000054543820 */ /* 0x000fe20000400000 */
[----:B------:R-:W-:Y:S01]  /*60c0*/  @!P2 FMUL R24, R24, 16777216 ;  /* 0x4b8000001818a820 */ /* 0x000fe20000400000 */
[----:B------:R-:W-:Y:S01]  /*60d0*/  @P3 FMUL R93, R93, 0.25 ;  /* 0x3e8000005d5d3820 */ /* 0x000fe20000400000 */
[----:B------:R-:W-:Y:S01]  /*60e0*/  @P3 FMUL R92, R92, 0.25 ;  /* 0x3e8000005c5c3820 */ /* 0x000fe20000400000 */
[----:B------:R-:W-:Y:S01]  /*60f0*/  I2FP.F32.S32 R10, R9 ;  /* 0x00000009000a7245 */ /* 0x000fe20000201400 */
[----:B------:R-:W-:Y:S01]  /*6100*/  @P1 FMUL R88, R88, 0.25 ;  /* 0x3e80000058581820 */ /* 0x000fe20000400000 */
[----:B------:R-:W1:Y:S01]  /*6110*/  MUFU.RCP R21, R24 ;  /* 0x0000001800157308 */ /* 0x000e620000001000 */
[----:B------:R-:W-:Y:S01]  /*6120*/  @P1 FMUL R96, R96, 0.25 ;  /* 0x3e80000060601820 */ /* 0x000fe20000400000 */
[----:B------:R-:W-:Y:S01]  /*6130*/  @!P4 FMUL R89, R89, 16777216 ;  /* 0x4b8000005959c820 */ /* 0x000fe20000400000 */
[----:B------:R-:W-:Y:S01]  /*6140*/  @!P4 FMUL R97, R97, 16777216 ;  /* 0x4b8000006161c820 */ /* 0x000fe20000400000 */
[----:B------:R-:W-:Y:S01]  /*6150*/  @!P2 FMUL R85, R85, 16777216 ;  /* 0x4b8000005555a820 */ /* 0x000fe20000400000 */
[----:B------:R-:W-:Y:S01]  /*6160*/  @!P2 FMUL R84, R84, 16777216 ;  /* 0x4b8000005454a820 */ /* 0x000fe20000400000 */
[----:B------:R-:W-:Y:S01]  /*6170*/  @!P2 FMUL R93, R93, 16777216 ;  /* 0x4b8000005d5da820 */ /* 0x000fe20000400000 */
[----:B------:R-:W-:Y:S01]  /*6180*/  @!P2 FMUL R92, R92, 16777216 ;  /* 0x4b8000005c5ca820 */ /* 0x000fe20000400000 */
[----:B------:R-:W-:Y:S01]  /*6190*/  LOP3.LUT R43, R41, 0x1c, RZ, 0xc0, !PT ;  /* 0x0000001c292b7812 */ /* 0x000fe200078ec0ff */
[----:B------:R-:W-:Y:S01]  /*61a0*/  @!P6 FMUL R86, R86, 16777216 ;  /* 0x4b8000005656e820 */ /* 0x000fe20000400000 */
[----:B------:R-:W-:Y:S01]  /*61b0*/  @!P6 FMUL R94, R94, 16777216 ;  /* 0x4b8000005e5ee820 */ /* 0x000fe20000400000 */
[----:B------:R-:W-:Y:S01]  /*61c0*/  @!P6 FMUL R87, R87, 16777216 ;  /* 0x4b8000005757e820 */ /* 0x000fe20000400000 */
[----:B------:R-:W-:Y:S01]  /*61d0*/  @!P6 FMUL R95, R95, 16777216 ;  /* 0x4b8000005f5fe820 */ /* 0x000fe20000400000 */
[----:B------:R-:W-:Y:S01]  /*61e0*/  FFMA.FTZ R8, R8, 1.1920928955078125e-07, R5 ;  /* 0x3400000008087823 */ /* 0x000fe20000010005 */
[----:B------:R-:W-:Y:S01]  /*61f0*/  FFMA.FTZ R10, R10, 1.1920928955078125e-07, R7 ;  /* 0x340000000a0a7823 */ /* 0x000fe20000010007 */
[C---:B------:R-:W-:Y:S01]  /*6200*/  FMUL R5, R13.reuse, R91 ;  /* 0x0000005b0d057220 */ /* 0x040fe20000400000 */
[----:B------:R-:W-:Y:S01]  /*6210*/  FMUL R7, R13, R90 ;  /* 0x0000005a0d077220 */ /* 0x000fe20000400000 */
[----:B------:R-:W-:Y:S01]  /*6220*/  @!P4 FMUL R88, R88, 16777216 ;  /* 0x4b8000005858c820 */ /* 0x000fe20000400000 */
[----:B------:R-:W-:Y:S01]  /*6230*/  @!P4 FMUL R96, R96, 16777216 ;  /* 0x4b8000006060c820 */ /* 0x000fe20000400000 */
[C---:B0-----:R-:W-:Y:S01]  /*6240*/  FMUL R13, R14.reuse, R89 ;  /* 0x000000590e0d7220 */ /* 0x041fe20000400000 */
[----:B------:R-:W-:Y:S01]  /*6250*/  FMUL R22, R14, R97 ;  /* 0x000000610e167220 */ /* 0x000fe20000400000 */
[C---:B-1----:R-:W-:Y:S01]  /*6260*/  FMUL R24, R21.reuse, R85 ;  /* 0x0000005515187220 */ /* 0x042fe20000400000 */
[C---:B------:R-:W-:Y:S01]  /*6270*/  FMUL R25, R21.reuse, R84 ;  /* 0x0000005415197220 */ /* 0x040fe20000400000 */
[C---:B------:R-:W-:Y:S01]  /*6280*/  FMUL R27, R21.reuse, R93 ;  /* 0x0000005d151b7220 */ /* 0x040fe20000400000 */
[----:B------:R-:W-:Y:S01]  /*6290*/  FMUL R30, R21, R92 ;  /* 0x0000005c151e7220 */ /* 0x000fe20000400000 */
[C---:B------:R-:W-:Y:S01]  /*62a0*/  FMUL R23, R19.reuse, R86 ;  /* 0x0000005613177220 */ /* 0x040fe20000400000 */
[C---:B------:R-:W-:Y:S01]  /*62b0*/  FMUL R28, R19.reuse, R94 ;  /* 0x0000005e131c7220 */ /* 0x040fe20000400000 */
[C---:B------:R-:W-:Y:S01]  /*62c0*/  FMUL R21, R19.reuse, R87 ;  /* 0x0000005713157220 */ /* 0x040fe20000400000 */
[----:B------:R-:W-:Y:S01]  /*62d0*/  FMUL R26, R19, R95 ;  /* 0x0000005f131a7220 */ /* 0x000fe20000400000 */
[----:B------:R-:W-:-:S02]  /*62e0*/  IMAD.IADD R32, R43, 0x1, R32 ;  /* 0x000000012b207824 */ /* 0x000fc400078e0220 */
[C---:B------:R-:W-:Y:S01]  /*62f0*/  FMUL R15, R14.reuse, R88 ;  /* 0x000000580e0f7220 */ /* 0x040fe20000400000 */
[----:B------:R-:W-:Y:S01]  /*6300*/  FMUL R14, R14, R96 ;  /* 0x000000600e0e7220 */ /* 0x000fe20000400000 */
[----:B------:R-:W-:Y:S01]  /*6310*/  F2FP.F16.F32.PACK_AB R25, R25, R30 ;  /* 0x0000001e1919723e */ /* 0x000fe200000000ff */
[----:B------:R-:W-:Y:S01]  /*6320*/  IMAD.IADD R9, R36, 0x1, -R9 ;  /* 0x0000000124097824 */ /* 0x000fe200078e0a09 */
[----:B------:R-:W-:Y:S01]  /*6330*/  F2FP.F16.F32.PACK_AB R24, R24, R27 ;  /* 0x0000001b1818723e */ /* 0x000fe200000000ff */
[----:B------:R-:W-:Y:S01]  /*6340*/  IMAD.IADD R6, R33, 0x1, -R6 ;  /* 0x0000000121067824 */ /* 0x000fe200078e0a06 */
[----:B------:R-:W-:Y:S01]  /*6350*/  F2FP.F16.F32.PACK_AB R13, R13, R22 ;  /* 0x000000160d0d723e */ /* 0x000fe200000000ff */
[----:B------:R-:W-:Y:S01]  /*6360*/  IMAD.IADD R12, R63, 0x1, -R12 ;  /* 0x000000013f0c7824 */ /* 0x000fe200078e0a0c */
[----:B------:R-:W-:Y:S01]  /*6370*/  F2FP.F16.F32.PACK_AB R23, R23, R28 ;  /* 0x0000001c1717723e */ /* 0x000fe200000000ff */
[----:B------:R-:W-:Y:S01]  /*6380*/  STS [R32+UR7], R25 ;  /* 0x0000001920007988 */ /* 0x000fe20008000807 */
[----:B------:R-:W-:Y:S01]  /*6390*/  F2FP.F16.F32.PACK_AB R21, R21, R26 ;  /* 0x0000001a1515723e */ /* 0x000fe200000000ff */
[----:B------:R-:W-:Y:S01]  /*63a0*/  FADD R9, R9, -1 ;  /* 0xbf80000009097421 */ /* 0x000fe20000000000 */
[----:B------:R-:W-:Y:S01]  /*63b0*/  F2FP.F16.F32.PACK_AB R20, R7, R20 ;  /* 0x000000140714723e */ /* 0x000fe200000000ff */
[----:B------:R-:W-:Y:S01]  /*63c0*/  STS [R32+UR7+0x80], R24 ;  /* 0x0000801820007988 */ /* 0x000fe20008000807 */
[----:B------:R-:W-:Y:S01]  /*63d0*/  LOP3.LUT R22, R32, 0x20, RZ, 0x3c, !PT ;  /* 0x0000002020167812 */ /* 0x000fe200078e3cff */
[----:B------:R-:W-:Y:S01]  /*63e0*/  FADD R6, R6, -1 ;  /* 0xbf80000006067421 */ /* 0x000fe20000000000 */
[----:B------:R-:W-:Y:S01]  /*63f0*/  LOP3.LUT R7, R32, 0x40, RZ, 0x3c, !PT ;  /* 0x0000004020077812 */ /* 0x000fe200078e3cff */
[----:B------:R-:W-:Y:S01]  /*6400*/  FADD R4, R4, -1 ;  /* 0xbf80000004047421 */ /* 0x000fe20000000000 */
[----:B------:R-:W-:Y:S01]  /*6410*/  F2FP.F16.F32.PACK_AB R14, R15, R14 ;  /* 0x0000000e0f0e723e */ /* 0x000fe200000000ff */
[----:B------:R-:W-:Y:S01]  /*6420*/  STS [R22+UR7+0x800], R23 ;  /* 0x0008001716007988 */ /* 0x000fe20008000807 */
[----:B------:R-:W-:Y:S01]  /*6430*/  MOV R26, 0x3dc6b27f ;  /* 0x3dc6b27f001a7802 */ /* 0x000fe20000000f00 */
[----:B------:R-:W-:Y:S01]  /*6440*/  ULDC.64 UR4, c[0x0][0x270] ;  /* 0x00009c0000047ab9 */ /* 0x000fe20000000a00 */
[----:B------:R-:W-:Y:S01]  /*6450*/  F2FP.F16.F32.PACK_AB R18, R5, R18 ;  /* 0x000000120512723e */ /* 0x000fe200000000ff */
[----:B------:R-:W-:Y:S01]  /*6460*/  STS [R22+UR7+0x880], R21 ;  /* 0x0008801516007988 */ /* 0x000fe20008000807 */
[----:B------:R-:W-:Y:S01]  /*6470*/  SHF.R.U32.HI R15, RZ, 0x5, R41 ;  /* 0x00000005ff0f7819 */ /* 0x000fe20000011629 */
[----:B------:R-:W-:Y:S01]  /*6480*/  FFMA.FTZ R5, R4, R26, -0.16845393180847167969 ;  /* 0xbe2c7f3004057423 */ /* 0x000fe2000001001a */
[----:B------:R-:W-:Y:S01]  /*6490*/  LOP3.LUT R19, R32, 0x60, RZ, 0x3c, !PT ;  /* 0x0000006020137812 */ /* 0x000fe200078e3cff */
[----:B------:R0:W-:Y:S01]  /*64a0*/  STS [R7+UR7+0x1080], R13 ;  /* 0x0010800d07007988 */ /* 0x0001e20008000807 */
[----:B------:R-:W-:Y:S01]  /*64b0*/  SGXT.U32 R15, R15, 0x3 ;  /* 0x000000030f0f781a */ /* 0x000fe20000000000 */
[C---:B------:R-:W-:Y:S01]  /*64c0*/  FFMA.FTZ R5, R4.reuse, R5, 0.1716887056827545166 ;  /* 0x3e2fcf2a04057423 */ /* 0x040fe20000010005 */
[----:B------:R-:W-:Y:S01]  /*64d0*/  ISETP.GE.U32.AND P1, PT, R31, 0x7f800000, PT ;  /* 0x7f8000001f00780c */ /* 0x000fe20003f26070 */
[----:B------:R1:W-:Y:S01]  /*64e0*/  STS [R7+UR7+0x1000], R14 ;  /* 0x0010000e07007988 */ /* 0x0003e20008000807 */
[----:B------:R-:W-:Y:S01]  /*64f0*/  ISETP.GE.U32.AND P6, PT, R33, 0x7f800000, PT ;  /* 0x7f8000002100780c */ /* 0x000fe20003fc6070 */
[----:B------:R-:W-:Y:S01]  /*6500*/  FFMA.FTZ R5, R4, R5, -0.17900948226451873779 ;  /* 0xbe374e4304057423 */ /* 0x000fe20000010005 */
[----:B--2---:R-:W-:Y:S01]  /*6510*/  IMAD R15, R15, R42, RZ ;  /* 0x0000002a0f0f7224 */ /* 0x004fe200078e02ff */
[----:B------:R-:W-:Y:S01]  /*6520*/  STS [R19+UR7+0x1800], R20 ;  /* 0x0018001413007988 */ /* 0x000fe20008000807 */
[----:B------:R-:W-:Y:S01]  /*6530*/  ISETP.GE.U32.AND P4, PT, R36, 0x7f800000, PT ;  /* 0x7f8000002400780c */ /* 0x000fe20003f86070 */
[----:B0-----:R-:W-:Y:S01]  /*6540*/  FADD R13, R12, -1 ;  /* 0xbf8000000c0d7421 */ /* 0x001fe20000000000 */
[CC--:B------:R-:W-:Y:S01]  /*6550*/  FFMA.FTZ R12, R9.reuse, R26.reuse, -0.16845393180847167969 ;  /* 0xbe2c7f30090c7423 */ /* 0x0c0fe2000001001a */
[----:B------:R-:W-:Y:S01]  /*6560*/  FFMA.FTZ R5, R4, R5, 0.20512372255325317383 ;  /* 0x3e520bf404057423 */ /* 0x000fe20000010005 */
[----:B------:R0:W-:Y:S01]  /*6570*/  STS [R19+UR7+0x1880], R18 ;  /* 0x0018801213007988 */ /* 0x0001e20008000807 */
[----:B-1----:R-:W-:Y:S01]  /*6580*/  FFMA.FTZ R7, R6, R26, -0.16845393180847167969 ;  /* 0xbe2c7f3006077423 */ /* 0x002fe2000001001a */
[----:B------:R-:W-:Y:S01]  /*6590*/  FFMA.FTZ R12, R9, R12, 0.1716887056827545166 ;  /* 0x3e2fcf2a090c7423 */ /* 0x000fe2000001000c */
[----:B------:R-:W-:Y:S01]  /*65a0*/  FFMA.FTZ R14, R13, R26, -0.16845393180847167969 ;  /* 0xbe2c7f300d0e7423 */ /* 0x000fe2000001001a */
[----:B------:R-:W-:Y:S01]  /*65b0*/  FFMA.FTZ R5, R4, R5, -0.24046532809734344482 ;  /* 0xbe763c8b04057423 */ /* 0x000fe20000010005 */
[----:B------:R-:W-:Y:S01]  /*65c0*/  FFMA.FTZ R7, R6, R7, 0.1716887056827545166 ;  /* 0x3e2fcf2a06077423 */ /* 0x000fe20000010007 */
[----:B------:R-:W-:Y:S01]  /*65d0*/  FFMA.FTZ R12, R9, R12, -0.17900948226451873779 ;  /* 0xbe374e43090c7423 */ /* 0x000fe2000001000c */
[----:B------:R-:W-:Y:S01]  /*65e0*/  FFMA.FTZ R14, R13, R14, 0.1716887056827545166 ;  /* 0x3e2fcf2a0d0e7423 */ /* 0x000fe2000001000e */
[----:B------:R-:W-:Y:S01]  /*65f0*/  FFMA.FTZ R5, R4, R5, 0.28857114911079406738 ;  /* 0x3e93bf9904057423 */ /* 0x000fe20000010005 */
[C---:B------:R-:W-:Y:S01]  /*6600*/  FFMA.FTZ R7, R6.reuse, R7, -0.17900948226451873779 ;  /* 0xbe374e4306077423 */ /* 0x040fe20000010007 */
[----:B------:R-:W-:Y:S01]  /*6610*/  FFMA.FTZ R12, R9, R12, 0.20512372255325317383 ;  /* 0x3e520bf4090c7423 */ /* 0x000fe2000001000c */
[----:B------:R-:W-:Y:S01]  /*6620*/  FFMA.FTZ R14, R13, R14, -0.17900948226451873779 ;  /* 0xbe374e430d0e7423 */ /* 0x000fe2000001000e */
[----:B------:R-:W-:Y:S01]  /*6630*/  BAR.SYNC.DEFER_BLOCKING 0x0 ;  /* 0x0000000000007b1d */ /* 0x000fe20000010000 */
[----:B------:R-:W-:Y:S01]  /*6640*/  FFMA.FTZ R7, R6, R7, 0.20512372255325317383 ;  /* 0x3e520bf406077423 */ /* 0x000fe20000010007 */
[----:B------:R-:W-:Y:S01]  /*6650*/  FFMA.FTZ R12, R9, R12, -0.24046532809734344482 ;  /* 0xbe763c8b090c7423 */ /* 0x000fe2000001000c */
[----:B------:R-:W-:Y:S01]  /*6660*/  FFMA.FTZ R14, R13, R14, 0.20512372255325317383 ;  /* 0x3e520bf40d0e7423 */ /* 0x000fe2000001000e */
[----:B------:R-:W-:Y:S01]  /*6670*/  FFMA.FTZ R5, R4, R5, -0.36067417263984680176 ;  /* 0xbeb8aa4904057423 */ /* 0x000fe20000010005 */
[----:B------:R-:W-:Y:S01]  /*6680*/  FFMA.FTZ R7, R6, R7, -0.24046532809734344482 ;  /* 0xbe763c8b06077423 */ /* 0x000fe20000010007 */
[----:B------:R-:W-:Y:S01]  /*6690*/  FFMA.FTZ R12, R9, R12, 0.28857114911079406738 ;  /* 0x3e93bf99090c7423 */ /* 0x000fe2000001000c */
[----:B0-----:R-:W-:Y:S01]  /*66a0*/  LEA R18, R42, R15, 0x3 ;  /* 0x0000000f2a127211 */ /* 0x001fe200078e18ff */
[----:B------:R-:W-:Y:S01]  /*66b0*/  FFMA.FTZ R14, R13, R14, -0.24046532809734344482 ;  /* 0xbe763c8b0d0e7423 */ /* 0x000fe2000001000e */
[----:B------:R-:W-:Y:S01]  /*66c0*/  FFMA.FTZ R7, R6, R7, 0.28857114911079406738 ;  /* 0x3e93bf9906077423 */ /* 0x000fe20000010007 */
[----:B------:R-:W-:Y:S01]  /*66d0*/  FFMA.FTZ R12, R9, R12, -0.36067417263984680176 ;  /* 0xbeb8aa49090c7423 */ /* 0x000fe2000001000c */
[----:B------:R-:W-:Y:S01]  /*66e0*/  FFMA.FTZ R5, R4, R5, 0.48089820146560668945 ;  /* 0x3ef6384a04057423 */ /* 0x000fe20000010005 */
[----:B------:R-:W-:Y:S01]  /*66f0*/  FFMA.FTZ R14, R13, R14, 0.28857114911079406738 ;  /* 0x3e93bf990d0e7423 */ /* 0x000fe2000001000e */
[----:B------:R-:W-:Y:S01]  /*6700*/  FFMA.FTZ R7, R6, R7, -0.36067417263984680176 ;  /* 0xbeb8aa4906077423 */ /* 0x000fe20000010007 */
[----:B------:R-:W-:Y:S01]  /*6710*/  FFMA.FTZ R12, R9, R12, 0.48089820146560668945 ;  /* 0x3ef6384a090c7423 */ /* 0x000fe2000001000c */
[----:B------:R-:W-:-:S02]  /*6720*/  IMAD R19, R42, 0x8, R18 ;  /* 0x000000082a137824 */ /* 0x000fc400078e0212 */
[----:B------:R-:W-:Y:S01]  /*6730*/  FFMA.FTZ R5, R4, R5, -0.72134751081466674805 ;  /* 0xbf38aa3b04057423 */ /* 0x000fe20000010005 */
[----:B------:R-:W-:Y:S01]  /*6740*/  FFMA.FTZ R7, R6, R7, 0.48089820146560668945 ;  /* 0x3ef6384a06077423 */ /* 0x000fe20000010007 */
[----:B------:R-:W-:Y:S01]  /*6750*/  FFMA.FTZ R12, R9, R12, -0.72134751081466674805 ;  /* 0xbf38aa3b090c7423 */ /* 0x000fe2000001000c */
[----:B------:R-:W-:Y:S01]  /*6760*/  FFMA.FTZ R14, R13, R14, -0.36067417263984680176 ;  /* 0xbeb8aa490d0e7423 */ /* 0x000fe2000001000e */
[----:B------:R-:W-:Y:S02]  /*6770*/  IMAD R20, R42, 0x8, R19 ;  /* 0x000000082a147824 */ /* 0x000fe400078e0213 */
[----:B------:R-:W-:Y:S01]  /*6780*/  FFMA.FTZ R7, R6, R7, -0.72134751081466674805 ;  /* 0xbf38aa3b06077423 */ /* 0x000fe20000010007 */
[----:B------:R-:W-:Y:S01]  /*6790*/  FMUL R12, R9, R12 ;  /* 0x0000000c090c7220 */ /* 0x000fe20000400000 */
[----:B------:R-:W-:Y:S01]  /*67a0*/  FMUL R5, R4, R5 ;  /* 0x0000000504057220 */ /* 0x000fe20000400000 */
[----:B------:R-:W-:Y:S01]  /*67b0*/  FFMA.FTZ R14, R13, R14, 0.48089820146560668945 ;  /* 0x3ef6384a0d0e7423 */ /* 0x000fe2000001000e */
[----:B------:R-:W-:Y:S01]  /*67c0*/  FMUL R7, R6, R7 ;  /* 0x0000000706077220 */ /* 0x000fe20000400000 */
[----:B------:R-:W-:Y:S01]  /*67d0*/  FMUL R12, R9, R12 ;  /* 0x0000000c090c7220 */ /* 0x000fe20000400000 */
[----:B------:R-:W-:-:S02]  /*67e0*/  IMAD R21, R42, 0x8, R20 ;  /* 0x000000082a157824 */ /* 0x000fc400078e0214 */
[----:B------:R-:W-:Y:S01]  /*67f0*/  FMUL R5, R4, R5 ;  /* 0x0000000504057220 */ /* 0x000fe20000400000 */
[C---:B------:R-:W-:Y:S01]  /*6800*/  FMUL R7, R6.reuse, R7 ;  /* 0x0000000706077220 */ /* 0x040fe20000400000 */
[----:B------:R-:W-:Y:S01]  /*6810*/  FFMA.FTZ R9, R9, 1.4426950216293334961, R12 ;  /* 0x3fb8aa3b09097823 */ /* 0x000fe2000001000c */
[----:B------:R-:W-:Y:S01]  /*6820*/  FFMA.FTZ R14, R13, R14, -0.72134751081466674805 ;  /* 0xbf38aa3b0d0e7423 */ /* 0x000fe2000001000e */
[----:B------:R-:W-:Y:S01]  /*6830*/  ISETP.GE.U32.AND P5, PT, R63, 0x7f800000, PT ;  /* 0x7f8000003f00780c */ /* 0x000fe20003fa6070 */
[----:B------:R-:W-:Y:S01]  /*6840*/  FFMA.FTZ R7, R6, 1.4426950216293334961, R7 ;  /* 0x3fb8aa3b06077823 */ /* 0x000fe20000010007 */
[----:B------:R-:W-:Y:S01]  /*6850*/  FADD R39, R10, R9 ;  /* 0x000000090a277221 */ /* 0x000fe20000000000 */
[----:B------:R-:W-:Y:S01]  /*6860*/  FFMA.FTZ R4, R4, 1.4426950216293334961, R5 ;  /* 0x3fb8aa3b04047823 */ /* 0x000fe20000010005 */
[----:B------:R-:W-:Y:S01]  /*6870*/  LEA R22, R42, R21, 0x3 ;  /* 0x000000152a167211 */ /* 0x000fe200078e18ff */
[----:B------:R-:W-:Y:S01]  /*6880*/  FADD R38, R8, R7 ;  /* 0x0000000708267221 */ /* 0x000fe20000000000 */
[----:B------:R-:W-:Y:S01]  /*6890*/  FMUL R14, R13, R14 ;  /* 0x0000000e0d0e7220 */ /* 0x000fe20000400000 */
[----:B------:R-:W0:Y:S01]  /*68a0*/  LDC.64 R8, c[0x0][0x228] ;  /* 0x00008a00ff087b82 */ /* 0x000e220000000a00 */
[----:B------:R-:W1:Y:S01]  /*68b0*/  LDS R47, [R34+UR7] ;  /* 0x00000007222f7984 */ /* 0x000e620008000800 */
[----:B------:R-:W-:Y:S01]  /*68c0*/  FADD R3, R3, R4 ;  /* 0x0000000403037221 */ /* 0x000fe20000000000 */
[C---:B------:R-:W-:Y:S01]  /*68d0*/  IMAD R23, R42.reuse, 0x8, R22 ;  /* 0x000000082a177824 */ /* 0x040fe200078e0216 */
[----:B------:R-:W-:Y:S01]  /*68e0*/  @P1 MOV R4, 0x7f800000 ;  /* 0x7f80000000041802 */ /* 0x000fe20000000f00 */
[----:B------:R-:W2:Y:S01]  /*68f0*/  LDS R49, [R34+UR7+0x100] ;  /* 0x0001000722317984 */ /* 0x000ea20008000800 */
[----:B------:R-:W-:Y:S01]  /*6900*/  FMUL R14, R13, R14 ;  /* 0x0000000e0d0e7220 */ /* 0x000fe20000400000 */
[----:B------:R-:W-:Y:S01]  /*6910*/  @P6 IMAD.MOV.U32 R6, RZ, RZ, 0x7f800000 ;  /* 0x7f800000ff066424 */ /* 0x000fe200078e00ff */
[----:B------:R-:W-:Y:S01]  /*6920*/  UIMAD UR4, UR6, UR4, URZ ;  /* 0x00000004060472a4 */ /* 0x000fe2000f8e023f */
[----:B------:R-:W3:Y:S01]  /*6930*/  LDS R51, [R34+UR7+0x200] ;  /* 0x0002000722337984 */ /* 0x000ee20008000800 */
[----:B------:R-:W-:-:S02]  /*6940*/  IMAD R25, R42, 0x8, R23 ;  /* 0x000000082a197824 */ /* 0x000fc400078e0217 */
[----:B------:R-:W-:Y:S01]  /*6950*/  @P1 FFMA.FTZ R3, R31, R4, +INF ;  /* 0x7f8000001f031423 */ /* 0x000fe20000010004 */
[----:B------:R-:W-:Y:S01]  /*6960*/  @P4 IMAD.MOV.U32 R5, RZ, RZ, 0x7f800000 ;  /* 0x7f800000ff054424 */ /* 0x000fe200078e00ff */
[----:B------:R-:W4:Y:S01]  /*6970*/  LDS R53, [R34+UR7+0x300] ;  /* 0x0003000722357984 */ /* 0x000f220008000800 */
[----:B------:R-:W-:Y:S01]  /*6980*/  FFMA.FTZ R14, R13, 1.4426950216293334961, R14 ;  /* 0x3fb8aa3b0d0e7823 */ /* 0x000fe2000001000e */
[----:B------:R-:W-:Y:S01]  /*6990*/  @P6 FFMA.FTZ R38, R33, R6, +INF ;  /* 0x7f80000021266423 */ /* 0x000fe20000010006 */
[----:B------:R-:W-:Y:S01]  /*69a0*/  IMAD R4, R252, UR5, RZ ;  /* 0x00000005fc047c24 */ /* 0x000fe2000f8e02ff */
[----:B------:R-:W5:Y:S01]  /*69b0*/  LDS R55, [R34+UR7+0x400] ;  /* 0x0004000722377984 */ /* 0x000f620008000800 */
[----:B------:R-:W-:Y:S02]  /*69c0*/  @P5 IMAD.MOV.U32 R6, RZ, RZ, 0x7f800000 ;  /* 0x7f800000ff065424 */ /* 0x000fe400078e00ff */
[----:B------:R-:W-:Y:S01]  /*69d0*/  @P4 FFMA.FTZ R39, R36, R5, +INF ;  /* 0x7f80000024274423 */ /* 0x000fe20000010005 */
[----:B------:R-:W-:Y:S01]  /*69e0*/  IMAD R27, R42, 0x8, R25 ;  /* 0x000000082a1b7824 */ /* 0x000fe200078e0219 */
[----:B------:R-:W5:Y:S01]  /*69f0*/  LDS R57, [R34+UR7+0x500] ;  /* 0x0005000722397984 */ /* 0x000f620008000800 */
[----:B------:R-:W-:Y:S01]  /*6a00*/  USHF.L.U32 UR8, UR4, 0x1, URZ ;  /* 0x0000000104087899 */ /* 0x000fe2000800063f */
[----:B------:R-:W-:Y:S01]  /*6a10*/  FADD R40, R11, R14 ;  /* 0x0000000e0b287221 */ /* 0x000fe20000000000 */
[----:B------:R-:W-:Y:S01]  /*6a20*/  IMAD.SHL.U32 R5, R4, 0x2, RZ ;  /* 0x0000000204057824 */ /* 0x000fe200078e00ff */
[----:B------:R-:W5:Y:S01]  /*6a30*/  LDS R59, [R34+UR7+0x600] ;  /* 0x00060007223b7984 */ /* 0x000f620008000800 */
[----:B------:R-:W-:Y:S01]  /*6a40*/  @P5 FFMA.FTZ R40, R63, R6, +INF ;  /* 0x7f8000003f285423 */ /* 0x000fe20000010006 */
[----:B------:R-:W-:Y:S01]  /*6a50*/  IMAD R29, R42, 0x8, R27 ;  /* 0x000000082a1d7824 */ /* 0x000fe200078e021b */
[----:B------:R-:W-:Y:S01]  /*6a60*/  UIMAD.WIDE UR4, UR4, 0x2, URZ ;  /* 0x00000002040478a5 */ /* 0x000fe2000f8e023f */
[----:B------:R-:W5:Y:S01]  /*6a70*/  LDS R61, [R34+UR7+0x700] ;  /* 0x00070007223d7984 */ /* 0x000f620008000800 */
[----:B------:R-:W-:Y:S01]  /*6a80*/  IMAD.SHL.U32 R6, R41, 0x10, RZ ;  /* 0x0000001029067824 */ /* 0x000fe200078e00ff */
[----:B------:R-:W-:Y:S01]  /*6a90*/  FSETP.NEU.AND P1, PT, R36, RZ, PT ;  /* 0x000000ff2400720b */ /* 0x000fe20003f2d000 */
[----:B------:R-:W-:Y:S01]  /*6aa0*/  IMAD.HI R4, R4, 0x2, RZ ;  /* 0x0000000204047827 */ /* 0x000fe200078e02ff */
[----:B------:R-:W-:-:S02]  /*6ab0*/  FSETP.NEU.AND P3, PT, R31, RZ, PT ;  /* 0x000000ff1f00720b */ /* 0x000fc40003f6d000 */
[----:B0-----:R-:W-:Y:S01]  /*6ac0*/  IADD3 R36, P4, P5, R5, UR8, R8 ;  /* 0x0000000805247c10 */ /* 0x001fe2000fd9e008 */
[----:B------:R-:W-:Y:S01]  /*6ad0*/  IMAD R31, R42, 0x8, R29 ;  /* 0x000000082a1f7824 */ /* 0x000fe200078e021d */
[----:B------:R-:W-:Y:S01]  /*6ae0*/  LOP3.LUT R6, R6, 0x70, RZ, 0xc0, !PT ;  /* 0x0000007006067812 */ /* 0x000fe200078ec0ff */
[----:B------:R-:W-:Y:S01]  /*6af0*/  ULDC UR4, c[0x0][0x27c] ;  /* 0x00009f0000047ab9 */ /* 0x000fe20000000800 */
[----:B------:R-:W-:Y:S01]  /*6b00*/  IADD3.X R44, R4, UR5, R9, P4, P5 ;  /* 0x00000005042c7c10 */ /* 0x000fe2000a7ea409 */
[----:B------:R-:W-:Y:S01]  /*6b10*/  UIMAD UR4, UR6, UR4, URZ ;  /* 0x00000004060472a4 */ /* 0x000fe2000f8e023f */
[----:B------:R-:W-:Y:S01]  /*6b20*/  FSETP.NEU.AND P2, PT, R33, RZ, PT ;  /* 0x000000ff2100720b */ /* 0x000fe20003f4d000 */
[----:B------:R-:W-:Y:S01]  /*6b30*/  VIADD R45, R6, UR7 ;  /* 0x00000007062d7c36 */ /* 0x000fe20008000000 */
[-C--:B------:R-:W-:Y:S01]  /*6b40*/  LEA R4, P4, R15, R36.reuse, 0x1 ;  /* 0x000000240f047211 */ /* 0x080fe200078808ff */
[----:B------:R-:W-:Y:S01]  /*6b50*/  USHF.L.U32 UR6, UR4, 0x2, URZ ;  /* 0x0000000204067899 */ /* 0x000fe2000800063f */
[----:B------:R-:W-:Y:S01]  /*6b60*/  LEA R33, R42, R31, 0x3 ;  /* 0x0000001f2a217211 */ /* 0x000fe200078e18ff */
[----:B------:R-:W-:Y:S01]  /*6b70*/  UIMAD.WIDE UR4, UR4, 0x4, URZ ;  /* 0x00000004040478a5 */ /* 0x000fe2000f8e023f */
[----:B------:R-:W-:-:S02]  /*6b80*/  LEA R6, P6, R18, R36, 0x1 ;  /* 0x0000002412067211 */ /* 0x000fc400078c08ff */
[----:B------:R-:W-:Y:S01]  /*6b90*/  LEA R8, P5, R19, R36, 0x1 ;  /* 0x0000002413087211 */ /* 0x000fe200078a08ff */
[----:B------:R-:W-:Y:S01]  /*6ba0*/  IMAD R35, R42, 0x8, R33 ;  /* 0x000000082a237824 */ /* 0x000fe200078e0221 */
[----:B------:R-:W-:Y:S02]  /*6bb0*/  LEA.HI.X.SX32 R5, R15, R44, 0x1, P4 ;  /* 0x0000002c0f057211 */ /* 0x000fe400020f0eff */
[----:B------:R-:W-:Y:S02]  /*6bc0*/  LEA R10, P4, R20, R36, 0x1 ;  /* 0x00000024140a7211 */ /* 0x000fe400078808ff */
[----:B------:R-:W-:Y:S01]  /*6bd0*/  LEA.HI.X.SX32 R7, R18, R44, 0x1, P6 ;  /* 0x0000002c12077211 */ /* 0x000fe200030f0eff */
[----:B-1----:R-:W-:Y:S01]  /*6be0*/  STG.E.U16 desc[UR10][R4.64], R47 ;  /* 0x0000002f04007986 */ /* 0x002fe2000c10150a */
[----:B------:R-:W-:Y:S02]  /*6bf0*/  LEA R12, P6, R21, R36, 0x1 ;  /* 0x00000024150c7211 */ /* 0x000fe400078c08ff */
[----:B------:R-:W-:Y:S01]  /*6c00*/  LEA.HI.X.SX32 R9, R19, R44, 0x1, P5 ;  /* 0x0000002c13097211 */ /* 0x000fe200028f0eff */
[----:B--2---:R-:W-:Y:S01]  /*6c10*/  STG.E.U16 desc[UR10][R6.64], R49 ;  /* 0x0000003106007986 */ /* 0x004fe2000c10150a */
[----:B------:R-:W-:-:S02]  /*6c20*/  LEA R14, P5, R22, R36, 0x1 ;  /* 0x00000024160e7211 */ /* 0x000fc400078a08ff */
[----:B------:R-:W-:Y:S01]  /*6c30*/  LEA.HI.X.SX32 R11, R20, R44, 0x1, P4 ;  /* 0x0000002c140b7211 */ /* 0x000fe200020f0eff */
[----:B---3--:R0:W-:Y:S01]  /*6c40*/  STG.E.U16 desc[UR10][R8.64], R51 ;  /* 0x0000003308007986 */ /* 0x0081e2000c10150a */
[----:B------:R-:W-:Y:S02]  /*6c50*/  LEA R18, P4, R23, R36, 0x1 ;  /* 0x0000002417127211 */ /* 0x000fe400078808ff */
[C---:B------:R-:W-:Y:S01]  /*6c60*/  LEA R37, R42.reuse, R35, 0x3 ;  /* 0x000000232a257211 */ /* 0x040fe200078e18ff */
[----:B----4-:R1:W-:Y:S01]  /*6c70*/  STG.E.U16 desc[UR10][R10.64], R53 ;  /* 0x000000350a007986 */ /* 0x0103e2000c10150a */
[----:B------:R-:W-:Y:S02]  /*6c80*/  LEA.HI.X.SX32 R13, R21, R44, 0x1, P6 ;  /* 0x0000002c150d7211 */ /* 0x000fe400030f0eff */
[----:B------:R-:W-:Y:S01]  /*6c90*/  LEA R20, P6, R25, R36, 0x1 ;  /* 0x0000002419147211 */ /* 0x000fe200078c08ff */
[----:B------:R-:W-:Y:S01]  /*6ca0*/  IMAD R41, R42, 0x8, R37 ;  /* 0x000000082a297824 */ /* 0x000fe200078e0225 */
[----:B------:R-:W-:Y:S01]  /*6cb0*/  LEA.HI.X.SX32 R15, R22, R44, 0x1, P5 ;  /* 0x0000002c160f7211 */ /* 0x000fe200028f0eff */
[----:B-----5:R2:W-:Y:S01]  /*6cc0*/  STG.E.U16 desc[UR10][R12.64], R55 ;  /* 0x000000370c007986 */ /* 0x0205e2000c10150a */
[----:B------:R-:W-:Y:S01]  /*6cd0*/  LEA R22, P5, R27, R36, 0x1 ;  /* 0x000000241b167211 */ /* 0x000fe200078a08ff */
[----:B0-----:R-:W0:Y:S01]  /*6ce0*/  LDC.64 R8, c[0x0][0x230] ;  /* 0x00008c00ff087b82 */ /* 0x001e220000000a00 */
[----:B------:R-:W-:Y:S01]  /*6cf0*/  LEA.HI.X.SX32 R19, R23, R44, 0x1, P4 ;  /* 0x0000002c17137211 */ /* 0x000fe200020f0eff */
[----:B------:R3:W-:Y:S01]  /*6d00*/  STG.E.U16 desc[UR10][R14.64], R57 ;  /* 0x000000390e007986 */ /* 0x0007e2000c10150a */
[----:B------:R-:W-:-:S02]  /*6d10*/  LEA R24, P4, R29, R36, 0x1 ;  /* 0x000000241d187211 */ /* 0x000fc400078808ff */
[----:B------:R-:W-:Y:S01]  /*6d20*/  LEA.HI.X.SX32 R21, R25, R44, 0x1, P6 ;  /* 0x0000002c19157211 */ /* 0x000fe200030f0eff */
[----:B------:R4:W-:Y:S01]  /*6d30*/  STG.E.U16 desc[UR10][R18.64], R59 ;  /* 0x0000003b12007986 */ /* 0x0009e2000c10150a */
[----:B------:R-:W-:Y:S02]  /*6d40*/  LEA R26, P6, R31, R36, 0x1 ;  /* 0x000000241f1a7211 */ /* 0x000fe400078c08ff */
[----:B------:R-:W-:Y:S01]  /*6d50*/  LEA.HI.X.SX32 R23, R27, R44, 0x1, P5 ;  /* 0x0000002c1b177211 */ /* 0x000fe200028f0eff */
[----:B------:R-:W-:Y:S01]  /*6d60*/  STG.E.U16 desc[UR10][R20.64], R61 ;  /* 0x0000003d14007986 */ /* 0x000fe2000c10150a */
[----:B------:R-:W-:Y:S02]  /*6d70*/  LEA R28, P5, R33, R36, 0x1 ;  /* 0x00000024211c7211 */ /* 0x000fe400078a08ff */
[----:B------:R-:W-:Y:S02]  /*6d80*/  LEA.HI.X.SX32 R25, R29, R44, 0x1, P4 ;  /* 0x0000002c1d197211 */ /* 0x000fe400020f0eff */
[----:B------:R-:W-:-:S02]  /*6d90*/  LEA R30, P4, R35, R36, 0x1 ;  /* 0x00000024231e7211 */ /* 0x000fc400078808ff */
[----:B------:R-:W-:Y:S02]  /*6da0*/  LEA R42, R42, R41, 0x3 ;  /* 0x000000292a2a7211 */ /* 0x000fe400078e18ff */
[----:B------:R-:W-:Y:S02]  /*6db0*/  LEA.HI.X.SX32 R27, R31, R44, 0x1, P6 ;  /* 0x0000002c1f1b7211 */ /* 0x000fe400030f0eff */
[----:B------:R-:W-:Y:S02]  /*6dc0*/  LEA.HI R45, R0, R45, RZ, 0x1f ;  /* 0x0000002d002d7211 */ /* 0x000fe400078ff8ff */
[----:B-1----:R-:W-:Y:S02]  /*6dd0*/  PRMT R11, R47, 0x7632, R11 ;  /* 0x000076322f0b7816 */ /* 0x002fe4000000000b */
[----:B------:R-:W-:Y:S02]  /*6de0*/  LEA R32, P6, R37, R36, 0x1 ;  /* 0x0000002425207211 */ /* 0x000fe400078c08ff */
[----:B------:R-:W-:Y:S01]  /*6df0*/  LEA.HI.X.SX32 R29, R33, R44, 0x1, P5 ;  /* 0x0000002c211d7211 */ /* 0x000fe200028f0eff */
[----:B------:R-:W-:Y:S01]  /*6e00*/  STG.E.U16 desc[UR10][R22.64], R11 ;  /* 0x0000000b16007986 */ /* 0x000fe2000c10150a */
[----:B------:R-:W-:-:S02]  /*6e10*/  PRMT R0, R49, 0x7632, R0 ;  /* 0x0000763231007816 */ /* 0x000fc40000000000 */
[----:B------:R-:W-:Y:S02]  /*6e20*/  LEA R34, P5, R41, R36, 0x1 ;  /* 0x0000002429227211 */ /* 0x000fe400078a08ff */
[----:B------:R-:W-:Y:S01]  /*6e30*/  LEA.HI.X.SX32 R31, R35, R44, 0x1, P4 ;  /* 0x0000002c231f7211 */ /* 0x000fe200020f0eff */
[----:B------:R1:W-:Y:S01]  /*6e40*/  STG.E.U16 desc[UR10][R24.64], R0 ;  /* 0x0000000018007986 */ /* 0x0003e2000c10150a */
[----:B--2---:R-:W-:Y:S02]  /*6e50*/  PRMT R13, R51, 0x7632, R13 ;  /* 0x00007632330d7816 */ /* 0x004fe4000000000d */
[----:B------:R-:W-:Y:S02]  /*6e60*/  LEA R36, P4, R42, R36, 0x1 ;  /* 0x000000242a247211 */ /* 0x000fe400078808ff */
[----:B------:R-:W-:Y:S01]  /*6e70*/  PRMT R4, R53, 0x7632, R4 ;  /* 0x0000763235047816 */ /* 0x000fe20000000004 */
[----:B------:R-:W-:Y:S01]  /*6e80*/  STG.E.U16 desc[UR10][R26.64], R13 ;  /* 0x0000000d1a007986 */ /* 0x000fe2000c10150a */
[----:B---3--:R-:W-:-:S02]  /*6e90*/  PRMT R15, R55, 0x7632, R15 ;  /* 0x00007632370f7816 */ /* 0x008fc4000000000f */
[-C--:B------:R-:W-:Y:S01]  /*6ea0*/  LEA.HI.X.SX32 R33, R37, R44.reuse, 0x1, P6 ;  /* 0x0000002c25217211 */ /* 0x080fe200030f0eff */
[----:B------:R2:W-:Y:S01]  /*6eb0*/  STG.E.U16 desc[UR10][R28.64], R4 ;  /* 0x000000041c007986 */ /* 0x0005e2000c10150a */
[----:B------:R-:W-:Y:S02]  /*6ec0*/  PRMT R57, R57, 0x7632, R57 ;  /* 0x0000763239397816 */ /* 0x000fe40000000039 */
[-C--:B------:R-:W-:Y:S01]  /*6ed0*/  LEA.HI.X.SX32 R35, R41, R44.reuse, 0x1, P5 ;  /* 0x0000002c29237211 */ /* 0x080fe200028f0eff */
[----:B------:R3:W-:Y:S01]  /*6ee0*/  STG.E.U16 desc[UR10][R30.64], R15 ;  /* 0x0000000f1e007986 */ /* 0x0007e2000c10150a */
[----:B----4-:R-:W-:Y:S02]  /*6ef0*/  PRMT R59, R59, 0x7632, R59 ;  /* 0x000076323b3b7816 */ /* 0x010fe4000000003b */
[----:B------:R-:W-:Y:S01]  /*6f00*/  LEA.HI.X.SX32 R37, R42, R44, 0x1, P4 ;  /* 0x0000002c2a257211 */ /* 0x000fe200020f0eff */
[----:B------:R3:W-:Y:S01]  /*6f10*/  STG.E.U16 desc[UR10][R32.64], R57 ;  /* 0x0000003920007986 */ /* 0x0007e2000c10150a */
[----:B------:R-:W-:-:S02]  /*6f20*/  PRMT R18, R61, 0x7632, R18 ;  /* 0x000076323d127816 */ /* 0x000fc40000000012 */
[----:B------:R-:W-:Y:S01]  /*6f30*/  FSETP.NEU.AND P6, PT, R63, RZ, PT ;  /* 0x000000ff3f00720b */ /* 0x000fe20003fcd000 */
[----:B------:R3:W-:Y:S01]  /*6f40*/  STG.E.U16 desc[UR10][R34.64], R59 ;  /* 0x0000003b22007986 */ /* 0x0007e2000c10150a */
[----:B------:R-:W-:Y:S02]  /*6f50*/  FSEL R5, R3, -INF , P3 ;  /* 0xff80000003057808 */ /* 0x000fe40001800000 */
[----:B------:R-:W-:Y:S01]  /*6f60*/  FSEL R3, R38, -INF , P2 ;  /* 0xff80000026037808 */ /* 0x000fe20001000000 */
[----:B------:R3:W-:Y:S01]  /*6f70*/  STG.E.U16 desc[UR10][R36.64], R18 ;  /* 0x0000001224007986 */ /* 0x0007e2000c10150a */
[----:B-1----:R-:W-:Y:S01]  /*6f80*/  FSEL R0, R39, -INF , P1 ;  /* 0xff80000027007808 */ /* 0x002fe20000800000 */
[----:B--2---:R-:W-:Y:S01]  /*6f90*/  FFMA R4, R5, 0.69314718246459960938, R2 ;  /* 0x3f31721805047823 */ /* 0x004fe20000000002 */
[----:B------:R-:W-:Y:S01]  /*6fa0*/  FSEL R7, R40, -INF , P6 ;  /* 0xff80000028077808 */ /* 0x000fe20003000000 */
[----:B------:R-:W-:Y:S01]  /*6fb0*/  FFMA R5, R3, 0.69314718246459960938, R16 ;  /* 0x3f31721803057823 */ /* 0x000fe20000000010 */
[----:B------:R-:W-:Y:S01]  /*6fc0*/  LEA R43, R43, UR7, 0x2 ;  /* 0x000000072b2b7c11 */ /* 0x000fe2000f8e10ff */
[----:B------:R-:W-:Y:S01]  /*6fd0*/  FFMA R6, R0, 0.69314718246459960938, R17 ;  /* 0x3f31721800067823 */ /* 0x000fe20000000011 */
[----:B------:R-:W-:-:S02]  /*6fe0*/  IMAD.SHL.U32 R3, R252, 0x4, RZ ;  /* 0x00000004fc037824 */ /* 0x000fc400078e00ff */
[----:B------:R-:W-:Y:S01]  /*6ff0*/  FFMA R7, R7, 0.69314718246459960938, R80 ;  /* 0x3f31721807077823 */ /* 0x000fe20000000050 */
[----:B------:R-:W-:Y:S01]  /*7000*/  BAR.SYNC.DEFER_BLOCKING 0x0 ;  /* 0x0000000000007b1d */ /* 0x000fe20000010000 */
[----:B------:R-:W-:Y:S01]  /*7010*/  IMAD.HI R252, R252, 0x4, RZ ;  /* 0x00000004fcfc7827 */ /* 0x000fe200078e02ff */
[----:B0-----:R-:W-:-:S04]  /*7020*/  IADD3 R2, P1, P2, R3, UR6, R8 ;  /* 0x0000000603027c10 */ /* 0x001fc8000fa3e008 */
[----:B------:R-:W-:Y:S01]  /*7030*/  IADD3.X R3, R252, UR5, R9, P1, P2 ;  /* 0x00000005fc037c10 */ /* 0x000fe20008fe4409 */
[----:B------:R3:W-:Y:S01]  /*7040*/  STS.128 [R43], R4 ;  /* 0x000000042b007388 */ /* 0x0007e20000000c00 */
[----:B------:R-:W-:Y:S06]  /*7050*/  BAR.SYNC.DEFER_BLOCKING 0x0 ;  /* 0x0000000000007b1d */ /* 0x000fec0000010000 */
[----:B------:R-:W-:Y:S05]  /*7060*/  @P0 EXIT ;  /* 0x000000000000094d */ /* 0x000fea0003800000 */
[----:B------:R-:W0:Y:S04]  /*7070*/  LDS R45, [R45] ;  /* 0x000000002d2d7984 */ /* 0x000e280000000800 */
[----:B0-----:R-:W-:Y:S01]  /*7080*/  STG.E desc[UR10][R2.64], R45 ;  /* 0x0000002d02007986 */ /* 0x001fe2000c10190a */
[----:B------:R-:W-:Y:S05]  /*7090*/  EXIT ;  /* 0x000000000000794d */ /* 0x000fea0003800000 */
.L_x_2:
[----:B------:R-:W-:-:S00]  /*70a0*/  BRA `(.L_x_2) ;  /* 0xfffffffc00fc7947 */ /* 0x000fc0000383ffff */
[----:B------:R-:W-:-:S00]  /*70b0*/  NOP ;  /* 0x0000000000007918 */ /* 0x000fc00000000000 */
        /* <DEDUP_REMOVED lines=12> */
.L_x_3:


//--------------------- .nv.global.init           --------------------------
	.section	.nv.global.init,"aw",@progbits
.nv.global.init:
	.type		_$_str,@object
	.size		_$_str,(.L_0 - _$_str)
_$_str:
        /*0000*/ 	.byte	0x5f, 0x5f, 0x43, 0x55, 0x44, 0x41, 0x5f, 0x46, 0x54, 0x5a, 0x00
.L_0:


//--------------------- .nv.shared.attn_fwd       --------------------------
	.section	.nv.shared.attn_fwd,"aw",@nobits
	.sectionflags	@""
	.align	16
	.zero		1024


//--------------------- .nv.shared.reserved.0     --------------------------
	.section	.nv.shared.reserved.0,"aw",@nobits
	.weak		__nv_reservedSMEM_offset_0_alias
	.size		__nv_reservedSMEM_offset_0_alias, 0, 0
	.other		__nv_reservedSMEM_offset_0_alias,@"STO_CUDA_RESERVED_SHARED STV_DEFAULT"
__nv_reservedSMEM_offset_0_alias:
	.zero		0


//--------------------- .nv.constant0.attn_fwd    --------------------------
	.section	.nv.constant0.attn_fwd,"a",@progbits
	.sectionflags	@""
	.align	4
.nv.constant0.attn_fwd:
	.zero		664


//--------------------- SYMBOLS --------------------------

	.type		.nv.reservedSmem.offset0,@object
	.size		.nv.reservedSmem.offset0,0x4
